	.target	sm_90a

	.elftype	@"ET_EXEC"


//--------------------- .note.nv.tkinfo           --------------------------
	.section	.note.nv.tkinfo,"",@"SHT_NOTE"
	.sectionflags	@"SHF_NOTE_NV_TKINFO"
	.tkinfo
        /*0018*/ 	.word	0x00000002
        /*0030*/ 	.string	""
        /*0030*/ 	.string	"ptxas"
        /*0030*/ 	.string	"Cuda compilation tools, release 13.0, V13.0.88"
        /*0030*/ 	.string	"Build cuda_13.0.r13.0/compiler.36424714_0"
        /*0030*/ 	.string	"-arch sm_90a -m 64 "



//--------------------- .note.nv.cuinfo           --------------------------
	.section	.note.nv.cuinfo,"",@"SHT_NOTE"
	.sectionflags	@"SHF_NOTE_NV_CUINFO"
        /*0018*/ 	.short	0x0002
        /*001a*/ 	.short	0x005a
        /*001c*/ 	.short	0x0082
	.zero		2


//--------------------- .nv.info                  --------------------------
	.section	.nv.info,"",@"SHT_CUDA_INFO"
	.align	4


	//----- nvinfo : EIATTR_REGCOUNT
	.align		4
        /*0000*/ 	.byte	0x04, 0x2f
        /*0002*/ 	.short	(.L_12 - .L_11)
	.align		4
.L_11:
        /*0004*/ 	.word	index@(_ZN7cutlass13device_kernelINS_4gemm6kernel13GemmUniversalIN4cute5tupleIJiiiiEEENS1_10collective13CollectiveMmaINS1_40MainloopSm90TmaGmmaWarpSpecializedSparseILi16ENS5_IJNS4_1CILi1EEENSA_ILi2EEESB_EEENS1_35KernelTmaWarpSpecializedCooperativeEEENS5_IJNSA_ILi256EEENSA_ILi64EEESH_EEEaNS5_IJNS4_6LayoutINS5_IJiNS5_IJSC_iEEEiEEENS5_IJlNS5_IJSB_SC_EEElEEEEENSJ_INS5_IJNS5_IJSH_iEEESP_iEEENS5_IJNS5_IJSH_NSA_ILi4096EEEEEENS5_IJSB_lEEElEEEEEEEEaNS5_IJlSB_lEEENS4_8TiledMMAINS4_8MMA_AtomIJNS4_4SM904GMMA6SPARSE27GMMA_64x64x64_S32S8S8_SS_TNILNS11_9SparseSelE0EEEEEENSJ_INS5_IJSC_SB_SB_EEENS5_IJSB_NSA_ILi0EEES18_EEEEENS5_IJNS4_10UnderscoreES1B_S1B_EEEEENS4_23SM90_TMA_LOAD_MULTICASTENS4_14ComposedLayoutINS4_7SwizzleILi1ELi4ELi3EEENS4_25smem_sparse_ptr_flag_bitsILi2ELi8EEENSJ_INS5_IJNS5_IJSB_NSA_ILi8EEEEEENS5_IJSC_NSA_ILi32EEEEEEEEENS5_IJNS5_IJS18_SH_EEESM_EEEEEEEvNS4_8identityENS4_13SM90_TMA_LOADENS1F_INS1G_ILi2ELi4ELi3EEENS4_18smem_ptr_flag_bitsILi8EEENSJ_INS5_IJS1K_SH_EEENS5_IJSH_SB_EEEEEEEvS1T_EENS_8epilogue10collective6detail29Sm90TmaWarpSpecializedAdapterINS24_15DefaultEpilogueIiNS5_IJSB_llEEES28_NS23_6thread17LinearCombinationIiLi1EiiLNS29_9ScaleType4KindE0ELNS_15FloatRoundStyleE2EiEENS1_15EpilogueDefaultEEEEEvvEEEEvNT_6ParamsE)
        /*0008*/ 	.word	0x000000a8


	//----- nvinfo : EIATTR_FRAME_SIZE
	.align		4
.L_12:
        /*000c*/ 	.byte	0x04, 0x11
        /*000e*/ 	.short	(.L_14 - .L_13)
	.align		4
.L_13:
        /*0010*/ 	.word	index@(_ZN7cutlass13device_kernelINS_4gemm6kernel13GemmUniversalIN4cute5tupleIJiiiiEEENS1_10collective13CollectiveMmaINS1_40MainloopSm90TmaGmmaWarpSpecializedSparseILi16ENS5_IJNS4_1CILi1EEENSA_ILi2EEESB_EEENS1_35KernelTmaWarpSpecializedCooperativeEEENS5_IJNSA_ILi256EEENSA_ILi64EEESH_EEEaNS5_IJNS4_6LayoutINS5_IJiNS5_IJSC_iEEEiEEENS5_IJlNS5_IJSB_SC_EEElEEEEENSJ_INS5_IJNS5_IJSH_iEEESP_iEEENS5_IJNS5_IJSH_NSA_ILi4096EEEEEENS5_IJSB_lEEElEEEEEEEEaNS5_IJlSB_lEEENS4_8TiledMMAINS4_8MMA_AtomIJNS4_4SM904GMMA6SPARSE27GMMA_64x64x64_S32S8S8_SS_TNILNS11_9SparseSelE0EEEEEENSJ_INS5_IJSC_SB_SB_EEENS5_IJSB_NSA_ILi0EEES18_EEEEENS5_IJNS4_10UnderscoreES1B_S1B_EEEEENS4_23SM90_TMA_LOAD_MULTICASTENS4_14ComposedLayoutINS4_7SwizzleILi1ELi4ELi3EEENS4_25smem_sparse_ptr_flag_bitsILi2ELi8EEENSJ_INS5_IJNS5_IJSB_NSA_ILi8EEEEEENS5_IJSC_NSA_ILi32EEEEEEEEENS5_IJNS5_IJS18_SH_EEESM_EEEEEEEvNS4_8identityENS4_13SM90_TMA_LOADENS1F_INS1G_ILi2ELi4ELi3EEENS4_18smem_ptr_flag_bitsILi8EEENSJ_INS5_IJS1K_SH_EEENS5_IJSH_SB_EEEEEEEvS1T_EENS_8epilogue10collective6detail29Sm90TmaWarpSpecializedAdapterINS24_15DefaultEpilogueIiNS5_IJSB_llEEES28_NS23_6thread17LinearCombinationIiLi1EiiLNS29_9ScaleType4KindE0ELNS_15FloatRoundStyleE2EiEENS1_15EpilogueDefaultEEEEEvvEEEEvNT_6ParamsE)
        /*0014*/ 	.word	0x00000000


	//----- nvinfo : EIATTR_MIN_STACK_SIZE
	.align		4
.L_14:
        /*0018*/ 	.byte	0x04, 0x12
        /*001a*/ 	.short	(.L_16 - .L_15)
	.align		4
.L_15:
        /*001c*/ 	.word	index@(_ZN7cutlass13device_kernelINS_4gemm6kernel13GemmUniversalIN4cute5tupleIJiiiiEEENS1_10collective13CollectiveMmaINS1_40MainloopSm90TmaGmmaWarpSpecializedSparseILi16ENS5_IJNS4_1CILi1EEENSA_ILi2EEESB_EEENS1_35KernelTmaWarpSpecializedCooperativeEEENS5_IJNSA_ILi256EEENSA_ILi64EEESH_EEEaNS5_IJNS4_6LayoutINS5_IJiNS5_IJSC_iEEEiEEENS5_IJlNS5_IJSB_SC_EEElEEEEENSJ_INS5_IJNS5_IJSH_iEEESP_iEEENS5_IJNS5_IJSH_NSA_ILi4096EEEEEENS5_IJSB_lEEElEEEEEEEEaNS5_IJlSB_lEEENS4_8TiledMMAINS4_8MMA_AtomIJNS4_4SM904GMMA6SPARSE27GMMA_64x64x64_S32S8S8_SS_TNILNS11_9SparseSelE0EEEEEENSJ_INS5_IJSC_SB_SB_EEENS5_IJSB_NSA_ILi0EEES18_EEEEENS5_IJNS4_10UnderscoreES1B_S1B_EEEEENS4_23SM90_TMA_LOAD_MULTICASTENS4_14ComposedLayoutINS4_7SwizzleILi1ELi4ELi3EEENS4_25smem_sparse_ptr_flag_bitsILi2ELi8EEENSJ_INS5_IJNS5_IJSB_NSA_ILi8EEEEEENS5_IJSC_NSA_ILi32EEEEEEEEENS5_IJNS5_IJS18_SH_EEESM_EEEEEEEvNS4_8identityENS4_13SM90_TMA_LOADENS1F_INS1G_ILi2ELi4ELi3EEENS4_18smem_ptr_flag_bitsILi8EEENSJ_INS5_IJS1K_SH_EEENS5_IJSH_SB_EEEEEEEvS1T_EENS_8epilogue10collective6detail29Sm90TmaWarpSpecializedAdapterINS24_15DefaultEpilogueIiNS5_IJSB_llEEES28_NS23_6thread17LinearCombinationIiLi1EiiLNS29_9ScaleType4KindE0ELNS_15FloatRoundStyleE2EiEENS1_15EpilogueDefaultEEEEEvvEEEEvNT_6ParamsE)
        /*0020*/ 	.word	0x00000000
.L_16:


//--------------------- .nv.compat                --------------------------
	.section	.nv.compat,"",@"SHT_CUDA_COMPAT_INFO"
	.align	4
        /*0000*/ 	.byte	0x02, 0x09, 0x01, 0x00, 0x02, 0x02, 0x04, 0x00, 0x02, 0x05, 0x05, 0x00, 0x03, 0x07, 0x01, 0x01
        /*0010*/ 	.byte	0x02, 0x03, 0x01, 0x00, 0x02, 0x06, 0x01, 0x00, 0x04, 0x0b, 0x08, 0x00, 0x00, 0x00, 0x00, 0x00
        /*0020*/ 	.byte	0x00, 0x00, 0x00, 0x00


//--------------------- .nv.info._ZN7cutlass13device_kernelINS_4gemm6kernel13GemmUniversalIN4cute5tupleIJiiiiEEENS1_10collective13CollectiveMmaINS1_40MainloopSm90TmaGmmaWarpSpecializedSparseILi16ENS5_IJNS4_1CILi1EEENSA_ILi2EEESB_EEENS1_35KernelTmaWarpSpecializedCooperativeEEENS5_IJNSA_ILi256EEENSA_ILi64EEESH_EEEaNS5_IJNS4_6LayoutINS5_IJiNS5_IJSC_iEEEiEEENS5_IJlNS5_IJSB_SC_EEElEEEEENSJ_INS5_IJNS5_IJSH_iEEESP_iEEENS5_IJNS5_IJSH_NSA_ILi4096EEEEEENS5_IJSB_lEEElEEEEEEEEaNS5_IJlSB_lEEENS4_8TiledMMAINS4_8MMA_AtomIJNS4_4SM904GMMA6SPARSE27GMMA_64x64x64_S32S8S8_SS_TNILNS11_9SparseSelE0EEEEEENSJ_INS5_IJSC_SB_SB_EEENS5_IJSB_NSA_ILi0EEES18_EEEEENS5_IJNS4_10UnderscoreES1B_S1B_EEEEENS4_23SM90_TMA_LOAD_MULTICASTENS4_14ComposedLayoutINS4_7SwizzleILi1ELi4ELi3EEENS4_25smem_sparse_ptr_flag_bitsILi2ELi8EEENSJ_INS5_IJNS5_IJSB_NSA_ILi8EEEEEENS5_IJSC_NSA_ILi32EEEEEEEEENS5_IJNS5_IJS18_SH_EEESM_EEEEEEEvNS4_8identityENS4_13SM90_TMA_LOADENS1F_INS1G_ILi2ELi4ELi3EEENS4_18smem_ptr_flag_bitsILi8EEENSJ_INS5_IJS1K_SH_EEENS5_IJSH_SB_EEEEEEEvS1T_EENS_8epilogue10collective6detail29Sm90TmaWarpSpecializedAdapterINS24_15DefaultEpilogueIiNS5_IJSB_llEEES28_NS23_6thread17LinearCombinationIiLi1EiiLNS29_9ScaleType4KindE0ELNS_15FloatRoundStyleE2EiEENS1_15EpilogueDefaultEEEEEvvEEEEvNT_6ParamsE --------------------------
	.section	.nv.info._ZN7cutlass13device_kernelINS_4gemm6kernel13GemmUniversalIN4cute5tupleIJiiiiEEENS1_10collective13CollectiveMmaINS1_40MainloopSm90TmaGmmaWarpSpecializedSparseILi16ENS5_IJNS4_1CILi1EEENSA_ILi2EEESB_EEENS1_35KernelTmaWarpSpecializedCooperativeEEENS5_IJNSA_ILi256EEENSA_ILi64EEESH_EEEaNS5_IJNS4_6LayoutINS5_IJiNS5_IJSC_iEEEiEEENS5_IJlNS5_IJSB_SC_EEElEEEEENSJ_INS5_IJNS5_IJSH_iEEESP_iEEENS5_IJNS5_IJSH_NSA_ILi4096EEEEEENS5_IJSB_lEEElEEEEEEEEaNS5_IJlSB_lEEENS4_8TiledMMAINS4_8MMA_AtomIJNS4_4SM904GMMA6SPARSE27GMMA_64x64x64_S32S8S8_SS_TNILNS11_9SparseSelE0EEEEEENSJ_INS5_IJSC_SB_SB_EEENS5_IJSB_NSA_ILi0EEES18_EEEEENS5_IJNS4_10UnderscoreES1B_S1B_EEEEENS4_23SM90_TMA_LOAD_MULTICASTENS4_14ComposedLayoutINS4_7SwizzleILi1ELi4ELi3EEENS4_25smem_sparse_ptr_flag_bitsILi2ELi8EEENSJ_INS5_IJNS5_IJSB_NSA_ILi8EEEEEENS5_IJSC_NSA_ILi32EEEEEEEEENS5_IJNS5_IJS18_SH_EEESM_EEEEEEEvNS4_8identityENS4_13SM90_TMA_LOADENS1F_INS1G_ILi2ELi4ELi3EEENS4_18smem_ptr_flag_bitsILi8EEENSJ_INS5_IJS1K_SH_EEENS5_IJSH_SB_EEEEEEEvS1T_EENS_8epilogue10collective6detail29Sm90TmaWarpSpecializedAdapterINS24_15DefaultEpilogueIiNS5_IJSB_llEEES28_NS23_6thread17LinearCombinationIiLi1EiiLNS29_9ScaleType4KindE0ELNS_15FloatRoundStyleE2EiEENS1_15EpilogueDefaultEEEEEvvEEEEvNT_6ParamsE,"",@"SHT_CUDA_INFO"
	.sectionflags	@""
	.align	4


	//----- nvinfo : EIATTR_CUDA_API_VERSION
	.align		4
        /*0000*/ 	.byte	0x04, 0x37
        /*0002*/ 	.short	(.L_18 - .L_17)
.L_17:
        /*0004*/ 	.word	0x00000082


	//----- nvinfo : EIATTR_KPARAM_INFO
	.align		4
.L_18:
        /*0008*/ 	.byte	0x04, 0x17
        /*000a*/ 	.short	(.L_20 - .L_19)
.L_19:
        /*000c*/ 	.word	0x00000000
        /*0010*/ 	.short	0x0000
        /*0012*/ 	.short	0x0070
        /*0014*/ 	.byte	0x00, 0xf0, 0x01, 0x14


	//----- nvinfo : EIATTR_SPARSE_MMA_MASK
	.align		4
.L_20:
        /*0018*/ 	.byte	0x03, 0x50
        /*001a*/ 	.short	0x0004


	//----- nvinfo : EIATTR_MAXREG_COUNT
	.align		4
        /*001c*/ 	.byte	0x03, 0x1b
        /*001e*/ 	.short	0x00a8


	//----- nvinfo : EIATTR_NUM_BARRIERS
	.align		4
        /*0020*/ 	.byte	0x02, 0x4c
        /*0022*/ 	.byte	0x01
	.zero		1


	//----- nvinfo : EIATTR_MERCURY_ISA_VERSION
	.align		4
        /*0024*/ 	.byte	0x03, 0x5f
        /*0026*/ 	.short	0x0101


	//----- nvinfo : EIATTR_INT_WARP_WIDE_INSTR_OFFSETS
	.align		4
        /*0028*/ 	.byte	0x04, 0x31
        /*002a*/ 	.short	(.L_22 - .L_21)


	//   ....[0]....
.L_21:
        /*002c*/ 	.word	0x00000650


	//   ....[1]....
        /*0030*/ 	.word	0x00000670


	//   ....[2]....
        /*0034*/ 	.word	0x00000830


	//----- nvinfo : EIATTR_COOP_GROUP_MASK_REGIDS
	.align		4
.L_22:
        /*0038*/ 	.byte	0x04, 0x29
        /*003a*/ 	.short	(.L_24 - .L_23)


	//   ....[0]....
.L_23:
        /*003c*/ 	.word	0xffffffff


	//   ....[1]....
        /*0040*/ 	.word	0xffffffff


	//   ....[2]....
        /*0044*/ 	.word	0xffffffff


	//   ....[3]....
        /*0048*/ 	.word	0xffffffff


	//   ....[4]....
        /*004c*/ 	.word	0xffffffff


	//   ....[5]....
        /*0050*/ 	.word	0xffffffff


	//----- nvinfo : EIATTR_COOP_GROUP_INSTR_OFFSETS
	.align		4
.L_24:
        /*0054*/ 	.byte	0x04, 0x28
        /*0056*/ 	.short	(.L_26 - .L_25)


	//   ....[0]....
.L_25:
        /*0058*/ 	.word	0x00000060


	//   ....[1]....
        /*005c*/ 	.word	0x00000070


	//   ....[2]....
        /*0060*/ 	.word	0x00000160


	//   ....[3]....
        /*0064*/ 	.word	0x000004a0


	//   ....[4]....
        /*0068*/ 	.word	0x00000970


	//   ....[5]....
        /*006c*/ 	.word	0x00001690


	//----- nvinfo : EIATTR_REG_RECONFIG
	.align		4
.L_26:
        /*0070*/ 	.byte	0x01, 0x54
	.zero		2


	//----- nvinfo : EIATTR_MBARRIER_INSTR_OFFSETS
	.align		4
        /*0074*/ 	.byte	0x04, 0x39
        /*0076*/ 	.short	(.L_28 - .L_27)


	//   ....[0]....
.L_27:
        /*0078*/ 	.word	0x00000280
        /*007c*/ 	.word	0x000000ff
        /*0080*/ 	.word	0x00000000
        /*0084*/ 	.short	0x0100
        /*0086*/ 	.byte	0x08
	.zero		1


	//   ....[1]....
        /*0088*/ 	.word	0x00000290
        /*008c*/ 	.word	0x000000ff
        /*0090*/ 	.word	0x00000080
        /*0094*/ 	.short	0x0100
        /*0096*/ 	.byte	0x08
	.zero		1


	//   ....[2]....
        /*0098*/ 	.word	0x000002a0
        /*009c*/ 	.word	0x000000ff
        /*00a0*/ 	.word	0x00000008
        /*00a4*/ 	.short	0x0100
        /*00a6*/ 	.byte	0x08
	.zero		1


	//   ....[3]....
        /*00a8*/ 	.word	0x000002b0
        /*00ac*/ 	.word	0x000000ff
        /*00b0*/ 	.word	0x00000088
        /*00b4*/ 	.short	0x0100
        /*00b6*/ 	.byte	0x08
	.zero		1


	//   ....[4]....
        /*00b8*/ 	.word	0x000002c0
        /*00bc*/ 	.word	0x000000ff
        /*00c0*/ 	.word	0x00000010
        /*00c4*/ 	.short	0x0100
        /*00c6*/ 	.byte	0x08
	.zero		1


	//   ....[5]....
        /*00c8*/ 	.word	0x000002d0
        /*00cc*/ 	.word	0x000000ff
        /*00d0*/ 	.word	0x00000090
        /*00d4*/ 	.short	0x0100
        /*00d6*/ 	.byte	0x08
	.zero		1


	//   ....[6]....
        /*00d8*/ 	.word	0x000002e0
        /*00dc*/ 	.word	0x000000ff
        /*00e0*/ 	.word	0x00000018
        /*00e4*/ 	.short	0x0100
        /*00e6*/ 	.byte	0x08
	.zero		1


	//   ....[7]....
        /*00e8*/ 	.word	0x000002f0
        /*00ec*/ 	.word	0x000000ff
        /*00f0*/ 	.word	0x00000098
        /*00f4*/ 	.short	0x0100
        /*00f6*/ 	.byte	0x08
	.zero		1


	//   ....[8]....
        /*00f8*/ 	.word	0x00000300
        /*00fc*/ 	.word	0x000000ff
        /*0100*/ 	.word	0x00000020
        /*0104*/ 	.short	0x0100
        /*0106*/ 	.byte	0x08
	.zero		1


	//   ....[9]....
        /*0108*/ 	.word	0x00000310
        /*010c*/ 	.word	0x000000ff
        /*0110*/ 	.word	0x000000a0
        /*0114*/ 	.short	0x0100
        /*0116*/ 	.byte	0x08
	.zero		1


	//   ....[10]....
        /*0118*/ 	.word	0x00000320
        /*011c*/ 	.word	0x000000ff
        /*0120*/ 	.word	0x00000028
        /*0124*/ 	.short	0x0100
        /*0126*/ 	.byte	0x08
	.zero		1


	//   ....[11]....
        /*0128*/ 	.word	0x00000330
        /*012c*/ 	.word	0x000000ff
        /*0130*/ 	.word	0x000000a8
        /*0134*/ 	.short	0x0100
        /*0136*/ 	.byte	0x08
	.zero		1


	//   ....[12]....
        /*0138*/ 	.word	0x00000340
        /*013c*/ 	.word	0x000000ff
        /*0140*/ 	.word	0x00000030
        /*0144*/ 	.short	0x0100
        /*0146*/ 	.byte	0x08
	.zero		1


	//   ....[13]....
        /*0148*/ 	.word	0x00000350
        /*014c*/ 	.word	0x000000ff
        /*0150*/ 	.word	0x000000b0
        /*0154*/ 	.short	0x0100
        /*0156*/ 	.byte	0x08
	.zero		1


	//   ....[14]....
        /*0158*/ 	.word	0x00000360
        /*015c*/ 	.word	0x000000ff
        /*0160*/ 	.word	0x00000038
        /*0164*/ 	.short	0x0100
        /*0166*/ 	.byte	0x08
	.zero		1


	//   ....[15]....
        /*0168*/ 	.word	0x00000370
        /*016c*/ 	.word	0x000000ff
        /*0170*/ 	.word	0x000000b8
        /*0174*/ 	.short	0x0100
        /*0176*/ 	.byte	0x08
	.zero		1


	//   ....[16]....
        /*0178*/ 	.word	0x00000380
        /*017c*/ 	.word	0x000000ff
        /*0180*/ 	.word	0x00000040
        /*0184*/ 	.short	0x0100
        /*0186*/ 	.byte	0x08
	.zero		1


	//   ....[17]....
        /*0188*/ 	.word	0x00000390
        /*018c*/ 	.word	0x000000ff
        /*0190*/ 	.word	0x000000c0
        /*0194*/ 	.short	0x0100
        /*0196*/ 	.byte	0x08
	.zero		1


	//   ....[18]....
        /*0198*/ 	.word	0x000003a0
        /*019c*/ 	.word	0x000000ff
        /*01a0*/ 	.word	0x00000048
        /*01a4*/ 	.short	0x0100
        /*01a6*/ 	.byte	0x08
	.zero		1


	//   ....[19]....
        /*01a8*/ 	.word	0x000003b0
        /*01ac*/ 	.word	0x000000ff
        /*01b0*/ 	.word	0x000000c8
        /*01b4*/ 	.short	0x0100
        /*01b6*/ 	.byte	0x08
	.zero		1


	//   ....[20]....
        /*01b8*/ 	.word	0x000003c0
        /*01bc*/ 	.word	0x000000ff
        /*01c0*/ 	.word	0x00000050
        /*01c4*/ 	.short	0x0100
        /*01c6*/ 	.byte	0x08
	.zero		1


	//   ....[21]....
        /*01c8*/ 	.word	0x000003d0
        /*01cc*/ 	.word	0x000000ff
        /*01d0*/ 	.word	0x000000d0
        /*01d4*/ 	.short	0x0100
        /*01d6*/ 	.byte	0x08
	.zero		1


	//   ....[22]....
        /*01d8*/ 	.word	0x000003e0
        /*01dc*/ 	.word	0x000000ff
        /*01e0*/ 	.word	0x00000058
        /*01e4*/ 	.short	0x0100
        /*01e6*/ 	.byte	0x08
	.zero		1


	//   ....[23]....
        /*01e8*/ 	.word	0x000003f0
        /*01ec*/ 	.word	0x000000ff
        /*01f0*/ 	.word	0x000000d8
        /*01f4*/ 	.short	0x0100
        /*01f6*/ 	.byte	0x08
	.zero		1


	//   ....[24]....
        /*01f8*/ 	.word	0x00000400
        /*01fc*/ 	.word	0x000000ff
        /*0200*/ 	.word	0x00000060
        /*0204*/ 	.short	0x0100
        /*0206*/ 	.byte	0x08
	.zero		1


	//   ....[25]....
        /*0208*/ 	.word	0x00000410
        /*020c*/ 	.word	0x000000ff
        /*0210*/ 	.word	0x000000e0
        /*0214*/ 	.short	0x0100
        /*0216*/ 	.byte	0x08
	.zero		1


	//   ....[26]....
        /*0218*/ 	.word	0x00000420
        /*021c*/ 	.word	0x000000ff
        /*0220*/ 	.word	0x00000068
        /*0224*/ 	.short	0x0100
        /*0226*/ 	.byte	0x08
	.zero		1


	//   ....[27]....
        /*0228*/ 	.word	0x00000430
        /*022c*/ 	.word	0x000000ff
        /*0230*/ 	.word	0x000000e8
        /*0234*/ 	.short	0x0100
        /*0236*/ 	.byte	0x08
	.zero		1


	//   ....[28]....
        /*0238*/ 	.word	0x00000440
        /*023c*/ 	.word	0x000000ff
        /*0240*/ 	.word	0x00000070
        /*0244*/ 	.short	0x0100
        /*0246*/ 	.byte	0x08
	.zero		1


	//   ....[29]....
        /*0248*/ 	.word	0x00000450
        /*024c*/ 	.word	0x000000ff
        /*0250*/ 	.word	0x000000f0
        /*0254*/ 	.short	0x0100
        /*0256*/ 	.byte	0x08
	.zero		1


	//   ....[30]....
        /*0258*/ 	.word	0x00000460
        /*025c*/ 	.word	0x000000ff
        /*0260*/ 	.word	0x00000078
        /*0264*/ 	.short	0x0100
        /*0266*/ 	.byte	0x08
	.zero		1


	//   ....[31]....
        /*0268*/ 	.word	0x00000470
        /*026c*/ 	.word	0x000000ff
        /*0270*/ 	.word	0x000000f8
        /*0274*/ 	.short	0x0100
        /*0276*/ 	.byte	0x08
	.zero		1


	//   ....[32]....
        /*0278*/ 	.word	0x000008b0
        /*027c*/ 	.word	0x000000ff
        /*0280*/ 	.word	0x00000110
        /*0284*/ 	.short	0x0100
        /*0286*/ 	.byte	0x06
	.zero		1


	//   ....[33]....
        /*0288*/ 	.word	0x00000920
        /*028c*/ 	.word	0x000000ff
        /*0290*/ 	.word	0x00000118
        /*0294*/ 	.short	0x0100
        /*0296*/ 	.byte	0x06
	.zero		1


	//   ....[34]....
        /*0298*/ 	.word	0x00001a20
        /*029c*/ 	.word	0x000000ff
        /*02a0*/ 	.word	0x00000000
        /*02a4*/ 	.short	0x010a
        /*02a6*/ 	.byte	0x08
	.zero		1


	//   ....[35]....
        /*02a8*/ 	.word	0x00001a80
        /*02ac*/ 	.word	0x000000ff
        /*02b0*/ 	.word	0x00000000
        /*02b4*/ 	.short	0x010a
        /*02b6*/ 	.byte	0x08
	.zero		1


	//   ....[36]....
        /*02b8*/ 	.word	0x00001c00
        /*02bc*/ 	.word	0x0000000d
        /*02c0*/ 	.word	0x00000000
        /*02c4*/ 	.short	0x0101
        /*02c6*/ 	.byte	0x3f
	.zero		1


	//   ....[37]....
        /*02c8*/ 	.word	0x000074e0
        /*02cc*/ 	.word	0x00000017
        /*02d0*/ 	.word	0x00000080
        /*02d4*/ 	.short	0x010a
        /*02d6*/ 	.byte	0x3f
	.zero		1


	//   ....[38]....
        /*02d8*/ 	.word	0x00007950
        /*02dc*/ 	.word	0x00000006
        /*02e0*/ 	.word	0x00000118
        /*02e4*/ 	.short	0x0101
        /*02e6*/ 	.byte	0x3f
	.zero		1


	//   ....[39]....
        /*02e8*/ 	.word	0x00008060
        /*02ec*/ 	.word	0x00000005
        /*02f0*/ 	.word	0x00000000
        /*02f4*/ 	.short	0x010a
        /*02f6*/ 	.byte	0x3f
	.zero		1


	//   ....[40]....
        /*02f8*/ 	.word	0x000080e0
        /*02fc*/ 	.word	0x00000007
        /*0300*/ 	.word	0x00000000
        /*0304*/ 	.short	0x010a
        /*0306*/ 	.byte	0x3f
	.zero		1


	//   ....[41]....
        /*0308*/ 	.word	0x00008170
        /*030c*/ 	.word	0x00000006
        /*0310*/ 	.word	0x00000000
        /*0314*/ 	.short	0x010a
        /*0316*/ 	.byte	0x3f
	.zero		1


	//   ....[42]....
        /*0318*/ 	.word	0x00008200
        /*031c*/ 	.word	0x00000007
        /*0320*/ 	.word	0x00000000
        /*0324*/ 	.short	0x010a
        /*0326*/ 	.byte	0x3f
	.zero		1


	//   ....[43]....
        /*0328*/ 	.word	0x00008290
        /*032c*/ 	.word	0x00000006
        /*0330*/ 	.word	0x00000000
        /*0334*/ 	.short	0x010a
        /*0336*/ 	.byte	0x3f
	.zero		1


	//   ....[44]....
        /*0338*/ 	.word	0x00008320
        /*033c*/ 	.word	0x00000007
        /*0340*/ 	.word	0x00000000
        /*0344*/ 	.short	0x010a
        /*0346*/ 	.byte	0x3f
	.zero		1


	//   ....[45]....
        /*0348*/ 	.word	0x000083b0
        /*034c*/ 	.word	0x00000006
        /*0350*/ 	.word	0x00000000
        /*0354*/ 	.short	0x010a
        /*0356*/ 	.byte	0x3f
	.zero		1


	//   ....[46]....
        /*0358*/ 	.word	0x00008440
        /*035c*/ 	.word	0x00000007
        /*0360*/ 	.word	0x00000000
        /*0364*/ 	.short	0x010a
        /*0366*/ 	.byte	0x3f
	.zero		1


	//   ....[47]....
        /*0368*/ 	.word	0x000084d0
        /*036c*/ 	.word	0x00000006
        /*0370*/ 	.word	0x00000000
        /*0374*/ 	.short	0x010a
        /*0376*/ 	.byte	0x3f
	.zero		1


	//   ....[48]....
        /*0378*/ 	.word	0x00008560
        /*037c*/ 	.word	0x00000007
        /*0380*/ 	.word	0x00000000
        /*0384*/ 	.short	0x010a
        /*0386*/ 	.byte	0x3f
	.zero		1


	//   ....[49]....
        /*0388*/ 	.word	0x000085f0
        /*038c*/ 	.word	0x00000006
        /*0390*/ 	.word	0x00000000
        /*0394*/ 	.short	0x010a
        /*0396*/ 	.byte	0x3f
	.zero		1


	//   ....[50]....
        /*0398*/ 	.word	0x00008680
        /*039c*/ 	.word	0x00000007
        /*03a0*/ 	.word	0x00000000
        /*03a4*/ 	.short	0x010a
        /*03a6*/ 	.byte	0x3f
	.zero		1


	//   ....[51]....
        /*03a8*/ 	.word	0x00008710
        /*03ac*/ 	.word	0x00000006
        /*03b0*/ 	.word	0x00000000
        /*03b4*/ 	.short	0x010a
        /*03b6*/ 	.byte	0x3f
	.zero		1


	//   ....[52]....
        /*03b8*/ 	.word	0x000087a0
        /*03bc*/ 	.word	0x00000007
        /*03c0*/ 	.word	0x00000000
        /*03c4*/ 	.short	0x010a
        /*03c6*/ 	.byte	0x3f
	.zero		1


	//   ....[53]....
        /*03c8*/ 	.word	0x00008830
        /*03cc*/ 	.word	0x00000006
        /*03d0*/ 	.word	0x00000000
        /*03d4*/ 	.short	0x010a
        /*03d6*/ 	.byte	0x3f
	.zero		1


	//   ....[54]....
        /*03d8*/ 	.word	0x000088c0
        /*03dc*/ 	.word	0x00000003
        /*03e0*/ 	.word	0x00000000
        /*03e4*/ 	.short	0x010a
        /*03e6*/ 	.byte	0x3f
	.zero		1


	//   ....[55]....
        /*03e8*/ 	.word	0x00008930
        /*03ec*/ 	.word	0x0000000e
        /*03f0*/ 	.word	0x00000000
        /*03f4*/ 	.short	0x010a
        /*03f6*/ 	.byte	0x3f
	.zero		1


	//   ....[56]....
        /*03f8*/ 	.word	0x00008a00
        /*03fc*/ 	.word	0x00000017
        /*0400*/ 	.word	0x00000080
        /*0404*/ 	.short	0x010a
        /*0406*/ 	.byte	0x3f
	.zero		1


	//   ....[57]....
        /*0408*/ 	.word	0x00008ad0
        /*040c*/ 	.word	0x00000005
        /*0410*/ 	.word	0x00000000
        /*0414*/ 	.short	0x010a
        /*0416*/ 	.byte	0x3f
	.zero		1


	//   ....[58]....
        /*0418*/ 	.word	0x00008b20
        /*041c*/ 	.word	0x00000007
        /*0420*/ 	.word	0x00000000
        /*0424*/ 	.short	0x010a
        /*0426*/ 	.byte	0x3f
	.zero		1


	//   ....[59]....
        /*0428*/ 	.word	0x00008b70
        /*042c*/ 	.word	0x00000006
        /*0430*/ 	.word	0x00000000
        /*0434*/ 	.short	0x010a
        /*0436*/ 	.byte	0x3f
	.zero		1


	//   ....[60]....
        /*0438*/ 	.word	0x00008bc0
        /*043c*/ 	.word	0x00000007
        /*0440*/ 	.word	0x00000000
        /*0444*/ 	.short	0x010a
        /*0446*/ 	.byte	0x3f
	.zero		1


	//   ....[61]....
        /*0448*/ 	.word	0x00008c10
        /*044c*/ 	.word	0x00000006
        /*0450*/ 	.word	0x00000000
        /*0454*/ 	.short	0x010a
        /*0456*/ 	.byte	0x3f
	.zero		1


	//   ....[62]....
        /*0458*/ 	.word	0x00008c60
        /*045c*/ 	.word	0x00000007
        /*0460*/ 	.word	0x00000000
        /*0464*/ 	.short	0x010a
        /*0466*/ 	.byte	0x3f
	.zero		1


	//   ....[63]....
        /*0468*/ 	.word	0x00008cb0
        /*046c*/ 	.word	0x00000006
        /*0470*/ 	.word	0x00000000
        /*0474*/ 	.short	0x010a
        /*0476*/ 	.byte	0x3f
	.zero		1


	//   ....[64]....
        /*0478*/ 	.word	0x00008d00
        /*047c*/ 	.word	0x00000007
        /*0480*/ 	.word	0x00000000
        /*0484*/ 	.short	0x010a
        /*0486*/ 	.byte	0x3f
	.zero		1


	//   ....[65]....
        /*0488*/ 	.word	0x00008d50
        /*048c*/ 	.word	0x00000006
        /*0490*/ 	.word	0x00000000
        /*0494*/ 	.short	0x010a
        /*0496*/ 	.byte	0x3f
	.zero		1


	//   ....[66]....
        /*0498*/ 	.word	0x00008da0
        /*049c*/ 	.word	0x00000007
        /*04a0*/ 	.word	0x00000000
        /*04a4*/ 	.short	0x010a
        /*04a6*/ 	.byte	0x3f
	.zero		1


	//   ....[67]....
        /*04a8*/ 	.word	0x00008df0
        /*04ac*/ 	.word	0x00000006
        /*04b0*/ 	.word	0x00000000
        /*04b4*/ 	.short	0x010a
        /*04b6*/ 	.byte	0x3f
	.zero		1


	//   ....[68]....
        /*04b8*/ 	.word	0x00008e40
        /*04bc*/ 	.word	0x00000007
        /*04c0*/ 	.word	0x00000000
        /*04c4*/ 	.short	0x010a
        /*04c6*/ 	.byte	0x3f
	.zero		1


	//   ....[69]....
        /*04c8*/ 	.word	0x00008e90
        /*04cc*/ 	.word	0x00000006
        /*04d0*/ 	.word	0x00000000
        /*04d4*/ 	.short	0x010a
        /*04d6*/ 	.byte	0x3f
	.zero		1


	//   ....[70]....
        /*04d8*/ 	.word	0x00008ee0
        /*04dc*/ 	.word	0x00000007
        /*04e0*/ 	.word	0x00000000
        /*04e4*/ 	.short	0x010a
        /*04e6*/ 	.byte	0x3f
	.zero		1


	//   ....[71]....
        /*04e8*/ 	.word	0x00008f30
        /*04ec*/ 	.word	0x00000006
        /*04f0*/ 	.word	0x00000000
        /*04f4*/ 	.short	0x010a
        /*04f6*/ 	.byte	0x3f
	.zero		1


	//----- nvinfo : EIATTR_NUM_MBARRIERS
	.align		4
.L_28:
        /*04f8*/ 	.byte	0x03, 0x38
        /*04fa*/ 	.short	0x0022


	//----- nvinfo : EIATTR_EXIT_INSTR_OFFSETS
	.align		4
        /*04fc*/ 	.byte	0x04, 0x1c
        /*04fe*/ 	.short	(.L_30 - .L_29)


	//   ....[0]....
.L_29:
        /*0500*/ 	.word	0x00000b60


	//   ....[1]....
        /*0504*/ 	.word	0x00001350


	//   ....[2]....
        /*0508*/ 	.word	0x00006c40


	//   ....[3]....
        /*050c*/ 	.word	0x00007190


	//   ....[4]....
        /*0510*/ 	.word	0x00008910


	//----- nvinfo : EIATTR_MAX_THREADS
	.align		4
.L_30:
        /*0514*/ 	.byte	0x04, 0x05
        /*0516*/ 	.short	(.L_32 - .L_31)
.L_31:
        /*0518*/ 	.word	0x00000180
        /*051c*/ 	.word	0x00000001
        /*0520*/ 	.word	0x00000001


	//----- nvinfo : EIATTR_CRS_STACK_SIZE
	.align		4
.L_32:
        /*0524*/ 	.byte	0x04, 0x1e
        /*0526*/ 	.short	(.L_34 - .L_33)
.L_33:
        /*0528*/ 	.word	0x00000000


	//----- nvinfo : EIATTR_CBANK_PARAM_SIZE
	.align		4
.L_34:
        /*052c*/ 	.byte	0x03, 0x19
        /*052e*/ 	.short	0x0570


	//----- nvinfo : EIATTR_PARAM_CBANK
	.align		4
        /*0530*/ 	.byte	0x04, 0x0a
        /*0532*/ 	.short	(.L_36 - .L_35)
	.align		4
.L_35:
        /*0534*/ 	.word	index@(.nv.constant0._ZN7cutlass13device_kernelINS_4gemm6kernel13GemmUniversalIN4cute5tupleIJiiiiEEENS1_10collective13CollectiveMmaINS1_40MainloopSm90TmaGmmaWarpSpecializedSparseILi16ENS5_IJNS4_1CILi1EEENSA_ILi2EEESB_EEENS1_35KernelTmaWarpSpecializedCooperativeEEENS5_IJNSA_ILi256EEENSA_ILi64EEESH_EEEaNS5_IJNS4_6LayoutINS5_IJiNS5_IJSC_iEEEiEEENS5_IJlNS5_IJSB_SC_EEElEEEEENSJ_INS5_IJNS5_IJSH_iEEESP_iEEENS5_IJNS5_IJSH_NSA_ILi4096EEEEEENS5_IJSB_lEEElEEEEEEEEaNS5_IJlSB_lEEENS4_8TiledMMAINS4_8MMA_AtomIJNS4_4SM904GMMA6SPARSE27GMMA_64x64x64_S32S8S8_SS_TNILNS11_9SparseSelE0EEEEEENSJ_INS5_IJSC_SB_SB_EEENS5_IJSB_NSA_ILi0EEES18_EEEEENS5_IJNS4_10UnderscoreES1B_S1B_EEEEENS4_23SM90_TMA_LOAD_MULTICASTENS4_14ComposedLayoutINS4_7SwizzleILi1ELi4ELi3EEENS4_25smem_sparse_ptr_flag_bitsILi2ELi8EEENSJ_INS5_IJNS5_IJSB_NSA_ILi8EEEEEENS5_IJSC_NSA_ILi32EEEEEEEEENS5_IJNS5_IJS18_SH_EEESM_EEEEEEEvNS4_8identityENS4_13SM90_TMA_LOADENS1F_INS1G_ILi2ELi4ELi3EEENS4_18smem_ptr_flag_bitsILi8EEENSJ_INS5_IJS1K_SH_EEENS5_IJSH_SB_EEEEEEEvS1T_EENS_8epilogue10collective6detail29Sm90TmaWarpSpecializedAdapterINS24_15DefaultEpilogueIiNS5_IJSB_llEEES28_NS23_6thread17LinearCombinationIiLi1EiiLNS29_9ScaleType4KindE0ELNS_15FloatRoundStyleE2EiEENS1_15EpilogueDefaultEEEEEvvEEEEvNT_6ParamsE)
        /*0538*/ 	.short	0x0210
        /*053a*/ 	.short	0x0570


	//----- nvinfo : EIATTR_SW_WAR
	.align		4
.L_36:
        /*053c*/ 	.byte	0x04, 0x36
        /*053e*/ 	.short	(.L_38 - .L_37)
.L_37:
        /*0540*/ 	.word	0x00000008
.L_38:


//--------------------- .nv.callgraph             --------------------------
	.section	.nv.callgraph,"",@"SHT_CUDA_CALLGRAPH"
	.align	4
	.sectionentsize	8
	.align		4
        /*0000*/ 	.word	0x00000000
	.align		4
        /*0004*/ 	.word	0xffffffff
	.align		4
        /*0008*/ 	.word	0x00000000
	.align		4
        /*000c*/ 	.word	0xfffffffe
	.align		4
        /*0010*/ 	.word	0x00000000
	.align		4
        /*0014*/ 	.word	0xfffffffd
	.align		4
        /*0018*/ 	.word	0x00000000
	.align		4
        /*001c*/ 	.word	0xfffffffc


//--------------------- .nv.constant4             --------------------------
	.section	.nv.constant4,"a",@progbits
	.align	8
	.align		8
.nv.constant4:
        /*0000*/ 	.dword	_ZN39_INTERNAL_7f3d8b17_4_k_cu_9755994b_25964cuda3std3__45__cpo5beginE
	.align		8
        /*0008*/ 	.dword	_ZN39_INTERNAL_7f3d8b17_4_k_cu_9755994b_25964cuda3std3__45__cpo3endE
	.align		8
        /*0010*/ 	.dword	_ZN39_INTERNAL_7f3d8b17_4_k_cu_9755994b_25964cuda3std3__45__cpo6cbeginE
	.align		8
        /*0018*/ 	.dword	_ZN39_INTERNAL_7f3d8b17_4_k_cu_9755994b_25964cuda3std3__45__cpo4cendE
	.align		8
        /*0020*/ 	.dword	_ZN39_INTERNAL_7f3d8b17_4_k_cu_9755994b_25964cuda3std3__441_GLOBAL__N__7f3d8b17_4_k_cu_9755994b_25966ignoreE
	.align		8
        /*0028*/ 	.dword	_ZN39_INTERNAL_7f3d8b17_4_k_cu_9755994b_25964cuda3std3__419piecewise_constructE
	.align		8
        /*0030*/ 	.dword	_ZN39_INTERNAL_7f3d8b17_4_k_cu_9755994b_25964cuda3std3__48in_placeE
	.align		8
        /*0038*/ 	.dword	_ZN39_INTERNAL_7f3d8b17_4_k_cu_9755994b_25964cuda3std6ranges3__45__cpo4swapE
	.align		8
        /*0040*/ 	.dword	_ZN39_INTERNAL_7f3d8b17_4_k_cu_9755994b_25964cuda3std6ranges3__45__cpo9iter_moveE
	.align		8
        /*0048*/ 	.dword	_ZN39_INTERNAL_7f3d8b17_4_k_cu_9755994b_25964cute7productE
	.align		8
        /*0050*/ 	.dword	_ZN39_INTERNAL_7f3d8b17_4_k_cu_9755994b_25964cute1_E


//--------------------- .text._ZN7cutlass13device_kernelINS_4gemm6kernel13GemmUniversalIN4cute5tupleIJiiiiEEENS1_10collective13CollectiveMmaINS1_40MainloopSm90TmaGmmaWarpSpecializedSparseILi16ENS5_IJNS4_1CILi1EEENSA_ILi2EEESB_EEENS1_35KernelTmaWarpSpecializedCooperativeEEENS5_IJNSA_ILi256EEENSA_ILi64EEESH_EEEaNS5_IJNS4_6LayoutINS5_IJiNS5_IJSC_iEEEiEEENS5_IJlNS5_IJSB_SC_EEElEEEEENSJ_INS5_IJNS5_IJSH_iEEESP_iEEENS5_IJNS5_IJSH_NSA_ILi4096EEEEEENS5_IJSB_lEEElEEEEEEEEaNS5_IJlSB_lEEENS4_8TiledMMAINS4_8MMA_AtomIJNS4_4SM904GMMA6SPARSE27GMMA_64x64x64_S32S8S8_SS_TNILNS11_9SparseSelE0EEEEEENSJ_INS5_IJSC_SB_SB_EEENS5_IJSB_NSA_ILi0EEES18_EEEEENS5_IJNS4_10UnderscoreES1B_S1B_EEEEENS4_23SM90_TMA_LOAD_MULTICASTENS4_14ComposedLayoutINS4_7SwizzleILi1ELi4ELi3EEENS4_25smem_sparse_ptr_flag_bitsILi2ELi8EEENSJ_INS5_IJNS5_IJSB_NSA_ILi8EEEEEENS5_IJSC_NSA_ILi32EEEEEEEEENS5_IJNS5_IJS18_SH_EEESM_EEEEEEEvNS4_8identityENS4_13SM90_TMA_LOADENS1F_INS1G_ILi2ELi4ELi3EEENS4_18smem_ptr_flag_bitsILi8EEENSJ_INS5_IJS1K_SH_EEENS5_IJSH_SB_EEEEEEEvS1T_EENS_8epilogue10collective6detail29Sm90TmaWarpSpecializedAdapterINS24_15DefaultEpilogueIiNS5_IJSB_llEEES28_NS23_6thread17LinearCombinationIiLi1EiiLNS29_9ScaleType4KindE0ELNS_15FloatRoundStyleE2EiEENS1_15EpilogueDefaultEEEEEvvEEEEvNT_6ParamsE --------------------------
	.section	.text._ZN7cutlass13device_kernelINS_4gemm6kernel13GemmUniversalIN4cute5tupleIJiiiiEEENS1_10collective13CollectiveMmaINS1_40MainloopSm90TmaGmmaWarpSpecializedSparseILi16ENS5_IJNS4_1CILi1EEENSA_ILi2EEESB_EEENS1_35KernelTmaWarpSpecializedCooperativeEEENS5_IJNSA_ILi256EEENSA_ILi64EEESH_EEEaNS5_IJNS4_6LayoutINS5_IJiNS5_IJSC_iEEEiEEENS5_IJlNS5_IJSB_SC_EEElEEEEENSJ_INS5_IJNS5_IJSH_iEEESP_iEEENS5_IJNS5_IJSH_NSA_ILi4096EEEEEENS5_IJSB_lEEElEEEEEEEEaNS5_IJlSB_lEEENS4_8TiledMMAINS4_8MMA_AtomIJNS4_4SM904GMMA6SPARSE27GMMA_64x64x64_S32S8S8_SS_TNILNS11_9SparseSelE0EEEEEENSJ_INS5_IJSC_SB_SB_EEENS5_IJSB_NSA_ILi0EEES18_EEEEENS5_IJNS4_10UnderscoreES1B_S1B_EEEEENS4_23SM90_TMA_LOAD_MULTICASTENS4_14ComposedLayoutINS4_7SwizzleILi1ELi4ELi3EEENS4_25smem_sparse_ptr_flag_bitsILi2ELi8EEENSJ_INS5_IJNS5_IJSB_NSA_ILi8EEEEEENS5_IJSC_NSA_ILi32EEEEEEEEENS5_IJNS5_IJS18_SH_EEESM_EEEEEEEvNS4_8identityENS4_13SM90_TMA_LOADENS1F_INS1G_ILi2ELi4ELi3EEENS4_18smem_ptr_flag_bitsILi8EEENSJ_INS5_IJS1K_SH_EEENS5_IJSH_SB_EEEEEEEvS1T_EENS_8epilogue10collective6detail29Sm90TmaWarpSpecializedAdapterINS24_15DefaultEpilogueIiNS5_IJSB_llEEES28_NS23_6thread17LinearCombinationIiLi1EiiLNS29_9ScaleType4KindE0ELNS_15FloatRoundStyleE2EiEENS1_15EpilogueDefaultEEEEEvvEEEEvNT_6ParamsE,"ax",@progbits
	.align	128
.text._ZN7cutlass13device_kernelINS_4gemm6kernel13GemmUniversalIN4cute5tupleIJiiiiEEENS1_10collective13CollectiveMmaINS1_40MainloopSm90TmaGmmaWarpSpecializedSparseILi16ENS5_IJNS4_1CILi1EEENSA_ILi2EEESB_EEENS1_35KernelTmaWarpSpecializedCooperativeEEENS5_IJNSA_ILi256EEENSA_ILi64EEESH_EEEaNS5_IJNS4_6LayoutINS5_IJiNS5_IJSC_iEEEiEEENS5_IJlNS5_IJSB_SC_EEElEEEEENSJ_INS5_IJNS5_IJSH_iEEESP_iEEENS5_IJNS5_IJSH_NSA_ILi4096EEEEEENS5_IJSB_lEEElEEEEEEEEaNS5_IJlSB_lEEENS4_8TiledMMAINS4_8MMA_AtomIJNS4_4SM904GMMA6SPARSE27GMMA_64x64x64_S32S8S8_SS_TNILNS11_9SparseSelE0EEEEEENSJ_INS5_IJSC_SB_SB_EEENS5_IJSB_NSA_ILi0EEES18_EEEEENS5_IJNS4_10UnderscoreES1B_S1B_EEEEENS4_23SM90_TMA_LOAD_MULTICASTENS4_14ComposedLayoutINS4_7SwizzleILi1ELi4ELi3EEENS4_25smem_sparse_ptr_flag_bitsILi2ELi8EEENSJ_INS5_IJNS5_IJSB_NSA_ILi8EEEEEENS5_IJSC_NSA_ILi32EEEEEEEEENS5_IJNS5_IJS18_SH_EEESM_EEEEEEEvNS4_8identityENS4_13SM90_TMA_LOADENS1F_INS1G_ILi2ELi4ELi3EEENS4_18smem_ptr_flag_bitsILi8EEENSJ_INS5_IJS1K_SH_EEENS5_IJSH_SB_EEEEEEEvS1T_EENS_8epilogue10collective6detail29Sm90TmaWarpSpecializedAdapterINS24_15DefaultEpilogueIiNS5_IJSB_llEEES28_NS23_6thread17LinearCombinationIiLi1EiiLNS29_9ScaleType4KindE0ELNS_15FloatRoundStyleE2EiEENS1_15EpilogueDefaultEEEEEvvEEEEvNT_6ParamsE:
        .type           _ZN7cutlass13device_kernelINS_4gemm6kernel13GemmUniversalIN4cute5tupleIJiiiiEEENS1_10collective13CollectiveMmaINS1_40MainloopSm90TmaGmmaWarpSpecializedSparseILi16ENS5_IJNS4_1CILi1EEENSA_ILi2EEESB_EEENS1_35KernelTmaWarpSpecializedCooperativeEEENS5_IJNSA_ILi256EEENSA_ILi64EEESH_EEEaNS5_IJNS4_6LayoutINS5_IJiNS5_IJSC_iEEEiEEENS5_IJlNS5_IJSB_SC_EEElEEEEENSJ_INS5_IJNS5_IJSH_iEEESP_iEEENS5_IJNS5_IJSH_NSA_ILi4096EEEEEENS5_IJSB_lEEElEEEEEEEEaNS5_IJlSB_lEEENS4_8TiledMMAINS4_8MMA_AtomIJNS4_4SM904GMMA6SPARSE27GMMA_64x64x64_S32S8S8_SS_TNILNS11_9SparseSelE0EEEEEENSJ_INS5_IJSC_SB_SB_EEENS5_IJSB_NSA_ILi0EEES18_EEEEENS5_IJNS4_10UnderscoreES1B_S1B_EEEEENS4_23SM90_TMA_LOAD_MULTICASTENS4_14ComposedLayoutINS4_7SwizzleILi1ELi4ELi3EEENS4_25smem_sparse_ptr_flag_bitsILi2ELi8EEENSJ_INS5_IJNS5_IJSB_NSA_ILi8EEEEEENS5_IJSC_NSA_ILi32EEEEEEEEENS5_IJNS5_IJS18_SH_EEESM_EEEEEEEvNS4_8identityENS4_13SM90_TMA_LOADENS1F_INS1G_ILi2ELi4ELi3EEENS4_18smem_ptr_flag_bitsILi8EEENSJ_INS5_IJS1K_SH_EEENS5_IJSH_SB_EEEEEEEvS1T_EENS_8epilogue10collective6detail29Sm90TmaWarpSpecializedAdapterINS24_15DefaultEpilogueIiNS5_IJSB_llEEES28_NS23_6thread17LinearCombinationIiLi1EiiLNS29_9ScaleType4KindE0ELNS_15FloatRoundStyleE2EiEENS1_15EpilogueDefaultEEEEEvvEEEEvNT_6ParamsE,@function
        .size           _ZN7cutlass13device_kernelINS_4gemm6kernel13GemmUniversalIN4cute5tupleIJiiiiEEENS1_10collective13CollectiveMmaINS1_40MainloopSm90TmaGmmaWarpSpecializedSparseILi16ENS5_IJNS4_1CILi1EEENSA_ILi2EEESB_EEENS1_35KernelTmaWarpSpecializedCooperativeEEENS5_IJNSA_ILi256EEENSA_ILi64EEESH_EEEaNS5_IJNS4_6LayoutINS5_IJiNS5_IJSC_iEEEiEEENS5_IJlNS5_IJSB_SC_EEElEEEEENSJ_INS5_IJNS5_IJSH_iEEESP_iEEENS5_IJNS5_IJSH_NSA_ILi4096EEEEEENS5_IJSB_lEEElEEEEEEEEaNS5_IJlSB_lEEENS4_8TiledMMAINS4_8MMA_AtomIJNS4_4SM904GMMA6SPARSE27GMMA_64x64x64_S32S8S8_SS_TNILNS11_9SparseSelE0EEEEEENSJ_INS5_IJSC_SB_SB_EEENS5_IJSB_NSA_ILi0EEES18_EEEEENS5_IJNS4_10UnderscoreES1B_S1B_EEEEENS4_23SM90_TMA_LOAD_MULTICASTENS4_14ComposedLayoutINS4_7SwizzleILi1ELi4ELi3EEENS4_25smem_sparse_ptr_flag_bitsILi2ELi8EEENSJ_INS5_IJNS5_IJSB_NSA_ILi8EEEEEENS5_IJSC_NSA_ILi32EEEEEEEEENS5_IJNS5_IJS18_SH_EEESM_EEEEEEEvNS4_8identityENS4_13SM90_TMA_LOADENS1F_INS1G_ILi2ELi4ELi3EEENS4_18smem_ptr_flag_bitsILi8EEENSJ_INS5_IJS1K_SH_EEENS5_IJSH_SB_EEEEEEEvS1T_EENS_8epilogue10collective6detail29Sm90TmaWarpSpecializedAdapterINS24_15DefaultEpilogueIiNS5_IJSB_llEEES28_NS23_6thread17LinearCombinationIiLi1EiiLNS29_9ScaleType4KindE0ELNS_15FloatRoundStyleE2EiEENS1_15EpilogueDefaultEEEEEvvEEEEvNT_6ParamsE,(.L_x_205 - _ZN7cutlass13device_kernelINS_4gemm6kernel13GemmUniversalIN4cute5tupleIJiiiiEEENS1_10collective13CollectiveMmaINS1_40MainloopSm90TmaGmmaWarpSpecializedSparseILi16ENS5_IJNS4_1CILi1EEENSA_ILi2EEESB_EEENS1_35KernelTmaWarpSpecializedCooperativeEEENS5_IJNSA_ILi256EEENSA_ILi64EEESH_EEEaNS5_IJNS4_6LayoutINS5_IJiNS5_IJSC_iEEEiEEENS5_IJlNS5_IJSB_SC_EEElEEEEENSJ_INS5_IJNS5_IJSH_iEEESP_iEEENS5_IJNS5_IJSH_NSA_ILi4096EEEEEENS5_IJSB_lEEElEEEEEEEEaNS5_IJlSB_lEEENS4_8TiledMMAINS4_8MMA_AtomIJNS4_4SM904GMMA6SPARSE27GMMA_64x64x64_S32S8S8_SS_TNILNS11_9SparseSelE0EEEEEENSJ_INS5_IJSC_SB_SB_EEENS5_IJSB_NSA_ILi0EEES18_EEEEENS5_IJNS4_10UnderscoreES1B_S1B_EEEEENS4_23SM90_TMA_LOAD_MULTICASTENS4_14ComposedLayoutINS4_7SwizzleILi1ELi4ELi3EEENS4_25smem_sparse_ptr_flag_bitsILi2ELi8EEENSJ_INS5_IJNS5_IJSB_NSA_ILi8EEEEEENS5_IJSC_NSA_ILi32EEEEEEEEENS5_IJNS5_IJS18_SH_EEESM_EEEEEEEvNS4_8identityENS4_13SM90_TMA_LOADENS1F_INS1G_ILi2ELi4ELi3EEENS4_18smem_ptr_flag_bitsILi8EEENSJ_INS5_IJS1K_SH_EEENS5_IJSH_SB_EEEEEEEvS1T_EENS_8epilogue10collective6detail29Sm90TmaWarpSpecializedAdapterINS24_15DefaultEpilogueIiNS5_IJSB_llEEES28_NS23_6thread17LinearCombinationIiLi1EiiLNS29_9ScaleType4KindE0ELNS_15FloatRoundStyleE2EiEENS1_15EpilogueDefaultEEEEEvvEEEEvNT_6ParamsE)
        .other          _ZN7cutlass13device_kernelINS_4gemm6kernel13GemmUniversalIN4cute5tupleIJiiiiEEENS1_10collective13CollectiveMmaINS1_40MainloopSm90TmaGmmaWarpSpecializedSparseILi16ENS5_IJNS4_1CILi1EEENSA_ILi2EEESB_EEENS1_35KernelTmaWarpSpecializedCooperativeEEENS5_IJNSA_ILi256EEENSA_ILi64EEESH_EEEaNS5_IJNS4_6LayoutINS5_IJiNS5_IJSC_iEEEiEEENS5_IJlNS5_IJSB_SC_EEElEEEEENSJ_INS5_IJNS5_IJSH_iEEESP_iEEENS5_IJNS5_IJSH_NSA_ILi4096EEEEEENS5_IJSB_lEEElEEEEEEEEaNS5_IJlSB_lEEENS4_8TiledMMAINS4_8MMA_AtomIJNS4_4SM904GMMA6SPARSE27GMMA_64x64x64_S32S8S8_SS_TNILNS11_9SparseSelE0EEEEEENSJ_INS5_IJSC_SB_SB_EEENS5_IJSB_NSA_ILi0EEES18_EEEEENS5_IJNS4_10UnderscoreES1B_S1B_EEEEENS4_23SM90_TMA_LOAD_MULTICASTENS4_14ComposedLayoutINS4_7SwizzleILi1ELi4ELi3EEENS4_25smem_sparse_ptr_flag_bitsILi2ELi8EEENSJ_INS5_IJNS5_IJSB_NSA_ILi8EEEEEENS5_IJSC_NSA_ILi32EEEEEEEEENS5_IJNS5_IJS18_SH_EEESM_EEEEEEEvNS4_8identityENS4_13SM90_TMA_LOADENS1F_INS1G_ILi2ELi4ELi3EEENS4_18smem_ptr_flag_bitsILi8EEENSJ_INS5_IJS1K_SH_EEENS5_IJSH_SB_EEEEEEEvS1T_EENS_8epilogue10collective6detail29Sm90TmaWarpSpecializedAdapterINS24_15DefaultEpilogueIiNS5_IJSB_llEEES28_NS23_6thread17LinearCombinationIiLi1EiiLNS29_9ScaleType4KindE0ELNS_15FloatRoundStyleE2EiEENS1_15EpilogueDefaultEEEEEvvEEEEvNT_6ParamsE,@"STO_CUDA_ENTRY STV_DEFAULT"
_ZN7cutlass13device_kernelINS_4gemm6kernel13GemmUniversalIN4cute5tupleIJiiiiEEENS1_10collective13CollectiveMmaINS1_40MainloopSm90TmaGmmaWarpSpecializedSparseILi16ENS5_IJNS4_1CILi1EEENSA_ILi2EEESB_EEENS1_35KernelTmaWarpSpecializedCooperativeEEENS5_IJNSA_ILi256EEENSA_ILi64EEESH_EEEaNS5_IJNS4_6LayoutINS5_IJiNS5_IJSC_iEEEiEEENS5_IJlNS5_IJSB_SC_EEElEEEEENSJ_INS5_IJNS5_IJSH_iEEESP_iEEENS5_IJNS5_IJSH_NSA_ILi4096EEEEEENS5_IJSB_lEEElEEEEEEEEaNS5_IJlSB_lEEENS4_8TiledMMAINS4_8MMA_AtomIJNS4_4SM904GMMA6SPARSE27GMMA_64x64x64_S32S8S8_SS_TNILNS11_9SparseSelE0EEEEEENSJ_INS5_IJSC_SB_SB_EEENS5_IJSB_NSA_ILi0EEES18_EEEEENS5_IJNS4_10UnderscoreES1B_S1B_EEEEENS4_23SM90_TMA_LOAD_MULTICASTENS4_14ComposedLayoutINS4_7SwizzleILi1ELi4ELi3EEENS4_25smem_sparse_ptr_flag_bitsILi2ELi8EEENSJ_INS5_IJNS5_IJSB_NSA_ILi8EEEEEENS5_IJSC_NSA_ILi32EEEEEEEEENS5_IJNS5_IJS18_SH_EEESM_EEEEEEEvNS4_8identityENS4_13SM90_TMA_LOADENS1F_INS1G_ILi2ELi4ELi3EEENS4_18smem_ptr_flag_bitsILi8EEENSJ_INS5_IJS1K_SH_EEENS5_IJSH_SB_EEEEEEEvS1T_EENS_8epilogue10collective6detail29Sm90TmaWarpSpecializedAdapterINS24_15DefaultEpilogueIiNS5_IJSB_llEEES28_NS23_6thread17LinearCombinationIiLi1EiiLNS29_9ScaleType4KindE0ELNS_15FloatRoundStyleE2EiEENS1_15EpilogueDefaultEEEEEvvEEEEvNT_6ParamsE:
[----:B------:R-:W-:Y:S01]  /*0000*/  LDC R1, c[0x0][0x28] ;  /* 0x00000a00ff017b82 */ /* 0x000fe20000000800 */
[----:B------:R-:W0:Y:S01]  /*0010*/  S2R R128, SR_TID.X ;  /* 0x0000000000807919 */ /* 0x000e220000002100 */
[----:B------:R-:W-:Y:S01]  /*0020*/  ELECT P0, URZ, PT ;  /* 0x00000000003f782f */ /* 0x000fe20003800000 */
[----:B------:R-:W-:Y:S01]  /*0030*/  BSSY B0, `(.L_x_0) ;  /* 0x0000012000007945 */ /* 0x000fe20003800000 */
[--C-:B0-----:R-:W-:Y:S02]  /*0040*/  SHF.R.U32.HI R0, RZ, 0x5, R128.reuse ;  /* 0x00000005ff007819 */ /* 0x101fe40000011680 */
[----:B------:R-:W-:-:S03]  /*0050*/  SHF.R.U32.HI R12, RZ, 0x7, R128 ;  /* 0x00000007ff0c7819 */ /* 0x000fc60000011680 */
[----:B------:R-:W0:Y:S04]  /*0060*/  SHFL.IDX PT, R5, R0, RZ, 0x1f ;  /* 0x00001fff00057589 */ /* 0x000e2800000e0000 */
[----:B------:R1:W2:Y:S01]  /*0070*/  SHFL.IDX PT, R2, R12, RZ, 0x1f ;  /* 0x00001fff0c027589 */ /* 0x0002a200000e0000 */
[----:B0-----:R-:W-:-:S13]  /*0080*/  ISETP.NE.OR P0, PT, R5, RZ, !P0 ;  /* 0x000000ff0500720c */ /* 0x001fda0004705670 */
[----:B-12---:R-:W-:Y:S05]  /*0090*/  @P0 BRA `(.L_x_1) ;  /* 0x00000000002c0947 */ /* 0x006fea0003800000 */
[----:B------:R-:W-:Y:S02]  /*00a0*/  ULDC.64 UR4, c[0x0][0x198] ;  /* 0x0000660000047ab9 */ /* 0x000fe40000000a00 */
[----:B------:R-:W-:Y:S02]  /*00b0*/  UIADD3 UR6, UP0, UR4, 0xf0, URZ ;  /* 0x000000f004067890 */ /* 0x000fe4000ff1e03f */
[----:B------:R-:W-:Y:S02]  /*00c0*/  UIADD3 UR8, UP1, UR4, 0x1f0, URZ ;  /* 0x000001f004087890 */ /* 0x000fe4000ff3e03f */
[----:B------:R-:W-:Y:S02]  /*00d0*/  UIADD3 UR4, UP2, UR4, 0x2f0, URZ ;  /* 0x000002f004047890 */ /* 0x000fe4000ff5e03f */
[----:B------:R-:W-:Y:S02]  /*00e0*/  UIADD3.X UR7, URZ, UR5, URZ, UP0, !UPT ;  /* 0x000000053f077290 */ /* 0x000fe400087fe43f */
[----:B------:R-:W-:-:S02]  /*00f0*/  UIADD3.X UR9, URZ, UR5, URZ, UP1, !UPT ;  /* 0x000000053f097290 */ /* 0x000fc40008ffe43f */
[----:B------:R-:W-:-:S05]  /*0100*/  UIADD3.X UR5, URZ, UR5, URZ, UP2, !UPT ;  /* 0x000000053f057290 */ /* 0x000fca00097fe43f */
[----:B------:R0:W-:Y:S02]  /*0110*/  UTMACCTL.PF [UR6] ;  /* 0x00000000060079b9 */ /* 0x0001e40008040000 */
[----:B------:R0:W-:Y:S02]  /*0120*/  UTMACCTL.PF [UR8] ;  /* 0x00000000080079b9 */ /* 0x0001e40008040000 */
[----:B------:R0:W-:Y:S02]  /*0130*/  UTMACCTL.PF [UR4] ;  /* 0x00000000040079b9 */ /* 0x0001e40008040000 */
[----:B0-----:R-:W-:Y:S01]  /*0140*/  NOP ;  /* 0x0000000000007918 */ /* 0x001fe20000000000 */
.L_x_1:
[----:B------:R-:W-:Y:S05]  /*0150*/  BSYNC B0 ;  /* 0x0000000000007941 */ /* 0x000fea0003800000 */
.L_x_0:
[----:B------:R-:W0:Y:S02]  /*0160*/  SHFL.IDX PT, R3, R0, RZ, 0x1f ;  /* 0x00001fff00037589 */ /* 0x000e2400000e0000 */
[----:B0-----:R-:W-:-:S13]  /*0170*/  ISETP.NE.AND P0, PT, R3, RZ, PT ;  /* 0x000000ff0300720c */ /* 0x001fda0003f05270 */
[----:B------:R-:W-:Y:S05]  /*0180*/  @P0 BRA `(.L_x_2) ;  /* 0x0000000000c40947 */ /* 0x000fea0003800000 */
[----:B------:R-:W-:Y:S01]  /*0190*/  ELECT P0, URZ, PT ;  /* 0x00000000003f782f */ /* 0x000fe20003800000 */
[----:B------:R-:W-:-:S12]  /*01a0*/  BSSY B0, `(.L_x_2) ;  /* 0x000002f000007945 */ /* 0x000fd80003800000 */
[----:B------:R-:W-:Y:S05]  /*01b0*/  @!P0 BRA `(.L_x_3) ;  /* 0x0000000000b48947 */ /* 0x000fea0003800000 */
[----:B------:R-:W0:Y:S01]  /*01c0*/  S2UR UR8, SR_CgaCtaId ;  /* 0x00000000000879c3 */ /* 0x000e220000008800 */
[----:B------:R-:W-:Y:S01]  /*01d0*/  UMOV UR4, 0x400 ;  /* 0x0000040000047882 */ /* 0x000fe20000000000 */
[----:B------:R-:W-:Y:S01]  /*01e0*/  UMOV UR5, 0x1 ;  /* 0x0000000100057882 */ /* 0x000fe20000000000 */
[----:B------:R-:W-:Y:S02]  /*01f0*/  UMOV UR6, 0x4 ;  /* 0x0000000400067882 */ /* 0x000fe40000000000 */
[----:B------:R-:W-:-:S04]  /*0200*/  UIADD3 UR6, -UR6, 0x100000, URZ ;  /* 0x0010000006067890 */ /* 0x000fc8000fffe13f */
[----:B------:R-:W-:Y:S02]  /*0210*/  USHF.L.U32 UR7, UR6, 0xb, URZ ;  /* 0x0000000b06077899 */ /* 0x000fe4000800063f */
[----:B------:R-:W-:Y:S02]  /*0220*/  USHF.L.U32 UR6, UR6, 0x1, URZ ;  /* 0x0000000106067899 */ /* 0x000fe4000800063f */
[----:B0-----:R-:W-:Y:S02]  /*0230*/  ULEA UR8, UR8, UR4, 0x18 ;  /* 0x0000000408087291 */ /* 0x001fe4000f8ec03f */
[----:B------:R-:W-:-:S04]  /*0240*/  UIADD3 UR4, -UR5, 0x100000, URZ ;  /* 0x0010000005047890 */ /* 0x000fc8000fffe13f */
[----:B------:R-:W-:Y:S02]  /*0250*/  USHF.L.U32 UR5, UR4, 0xb, URZ ;  /* 0x0000000b04057899 */ /* 0x000fe4000800063f */
[----:B------:R-:W-:Y:S01]  /*0260*/  USHF.L.U32 UR4, UR4, 0x1, URZ ;  /* 0x0000000104047899 */ /* 0x000fe2000800063f */
[----:B------:R-:W0:Y:S11]  /*0270*/  FENCE.VIEW.ASYNC.S ;  /* 0x00000000000073c6 */ /* 0x000e360000000000 */
[----:B0-----:R0:W1:Y:S01]  /*0280*/  SYNCS.EXCH.64 URZ, [UR8], UR4 ;  /* 0x00000004083f75b2 */ /* 0x0010620008000100 */
[----:B------:R0:W2:Y:S01]  /*0290*/  SYNCS.EXCH.64 URZ, [UR8+0x80], UR6 ;  /* 0x00008006083f75b2 */ /* 0x0000a20008000100 */
[----:B------:R0:W3:Y:S01]  /*02a0*/  SYNCS.EXCH.64 URZ, [UR8+0x8], UR4 ;  /* 0x00000804083f75b2 */ /* 0x0000e20008000100 */
[----:B------:R0:W4:Y:S01]  /*02b0*/  SYNCS.EXCH.64 URZ, [UR8+0x88], UR6 ;  /* 0x00008806083f75b2 */ /* 0x0001220008000100 */
[----:B------:R0:W0:Y:S01]  /*02c0*/  SYNCS.EXCH.64 URZ, [UR8+0x10], UR4 ;  /* 0x00001004083f75b2 */ /* 0x0000220008000100 */
        /* <DEDUP_REMOVED lines=27> */
[----:B-1234-:R-:W-:Y:S01]  /*0480*/  NOP ;  /* 0x0000000000007918 */ /* 0x01efe20000000000 */
.L_x_3:
[----:B0-----:R-:W-:Y:S05]  /*0490*/  BSYNC B0 ;  /* 0x0000000000007941 */ /* 0x001fea0003800000 */
.L_x_2:
[----:B------:R-:W0:Y:S01]  /*04a0*/  SHFL.IDX PT, R0, R0, RZ, 0x1f ;  /* 0x00001fff00007589 */ /* 0x000e2200000e0000 */
[----:B------:R-:W-:Y:S01]  /*04b0*/  SHF.R.S32.HI R7, RZ, 0x1f, R128 ;  /* 0x0000001fff077819 */ /* 0x000fe20000011480 */
[----:B------:R-:W1:Y:S01]  /*04c0*/  S2UR UR8, SR_CTAID.X ;  /* 0x00000000000879c3 */ /* 0x000e620000002500 */
[----:B------:R-:W-:Y:S01]  /*04d0*/  ELECT P0, URZ, PT ;  /* 0x00000000003f782f */ /* 0x000fe20003800000 */
[----:B------:R-:W2:Y:S01]  /*04e0*/  S2R R8, SR_CTAID.Y ;  /* 0x0000000000087919 */ /* 0x000ea20000002600 */
[----:B------:R-:W-:Y:S01]  /*04f0*/  LEA.HI R7, R7, R128, RZ, 0x7 ;  /* 0x0000008007077211 */ /* 0x000fe200078f38ff */
[----:B------:R-:W-:Y:S01]  /*0500*/  ULDC UR4, c[0x0][0x154] ;  /* 0x0000550000047ab9 */ /* 0x000fe20000000800 */
[----:B------:R-:W-:Y:S01]  /*0510*/  VIADD R18, R2, 0xffffffff ;  /* 0xffffffff02127836 */ /* 0x000fe20000000000 */
[----:B------:R-:W-:Y:S01]  /*0520*/  NOP ;  /* 0x0000000000007918 */ /* 0x000fe20000000000 */
[----:B------:R-:W-:Y:S01]  /*0530*/  LOP3.LUT R7, R7, 0xffffff80, RZ, 0xc0, !PT ;  /* 0xffffff8007077812 */ /* 0x000fe200078ec0ff */
[----:B------:R-:W3:Y:S01]  /*0540*/  LDC R16, c[0x0][0x140] ;  /* 0x00005000ff107b82 */ /* 0x000ee20000000800 */
[----:B------:R-:W-:Y:S01]  /*0550*/  NOP ;  /* 0x0000000000007918 */ /* 0x000fe20000000000 */
[----:B------:R-:W-:-:S02]  /*0560*/  ISETP.GE.U32.AND P5, PT, R18, 0x2, PT ;  /* 0x000000021200780c */ /* 0x000fc40003fa6070 */
[C---:B------:R-:W-:Y:S01]  /*0570*/  IMAD.IADD R7, R128.reuse, 0x1, -R7 ;  /* 0x0000000180077824 */ /* 0x040fe200078e0a07 */
[----:B------:R-:W-:-:S03]  /*0580*/  LOP3.LUT R20, R128, 0xff, RZ, 0xc0, !PT ;  /* 0x000000ff80147812 */ /* 0x000fc600078ec0ff */
[----:B------:R-:W4:Y:S01]  /*0590*/  LDC R13, c[0x0][0x148] ;  /* 0x00005200ff0d7b82 */ /* 0x000f220000000800 */
[----:B------:R-:W-:Y:S02]  /*05a0*/  SHF.R.S32.HI R4, RZ, 0x1f, R7 ;  /* 0x0000001fff047819 */ /* 0x000fe40000011407 */
[----:B------:R-:W-:Y:S02]  /*05b0*/  LOP3.LUT P2, RZ, R7, 0x7, RZ, 0xc0, !PT ;  /* 0x0000000707ff7812 */ /* 0x000fe4000784c0ff */
[----:B------:R-:W-:Y:S02]  /*05c0*/  LEA.HI R4, R4, R7, RZ, 0x3 ;  /* 0x0000000704047211 */ /* 0x000fe400078f18ff */
[----:B0-----:R-:W-:Y:S01]  /*05d0*/  ISETP.NE.OR P0, PT, R0, RZ, !P0 ;  /* 0x000000ff0000720c */ /* 0x001fe20004705670 */
[----:B------:R-:W0:Y:S01]  /*05e0*/  LDC R14, c[0x0][0x144] ;  /* 0x00005100ff0e7b82 */ /* 0x000e220000000800 */
[--C-:B------:R-:W-:Y:S02]  /*05f0*/  SHF.R.S32.HI R0, RZ, 0x3, R4.reuse ;  /* 0x00000003ff007819 */ /* 0x100fe40000011404 */
[----:B------:R-:W-:-:S02]  /*0600*/  SHF.R.S32.HI R11, RZ, 0x1f, R4 ;  /* 0x0000001fff0b7819 */ /* 0x000fc40000011404 */
[----:B------:R-:W-:Y:S02]  /*0610*/  SHF.R.S32.HI R4, RZ, 0x1f, R3 ;  /* 0x0000001fff047819 */ /* 0x000fe40000011403 */
[----:B------:R-:W-:Y:S02]  /*0620*/  LEA.HI R11, R11, R0, RZ, 0x2 ;  /* 0x000000000b0b7211 */ /* 0x000fe400078f10ff */
[----:B------:R-:W-:Y:S02]  /*0630*/  LEA.HI R4, R4, R3, RZ, 0x2 ;  /* 0x0000000304047211 */ /* 0x000fe400078f10ff */
[----:B--2---:R-:W-:Y:S01]  /*0640*/  I2FP.F32.U32 R6, R8 ;  /* 0x0000000800067245 */ /* 0x004fe20000201000 */
[----:B------:R-:W-:Y:S01]  /*0650*/  VOTEU.ALL UP0, P0 ;  /* 0x00000000003f7886 */ /* 0x000fe20000000000 */
[----:B------:R-:W-:Y:S01]  /*0660*/  LOP3.LUT R4, R4, 0x3ffffffc, RZ, 0xc0, !PT ;  /* 0x3ffffffc04047812 */ /* 0x000fe200078ec0ff */
[----:B------:R-:W-:Y:S01]  /*0670*/  VOTEU.ALL UP1, P0 ;  /* 0x00000000003f7886 */ /* 0x000fe20000020000 */
[----:B------:R-:W-:Y:S01]  /*0680*/  LOP3.LUT R11, R11, 0xfffffffc, RZ, 0xc0, !PT ;  /* 0xfffffffc0b0b7812 */ /* 0x000fe200078ec0ff */
[----:B------:R-:W-:Y:S01]  /*0690*/  FMUL R6, R6, UR4 ;  /* 0x0000000406067c20 */ /* 0x000fe20008400000 */
[----:B------:R-:W2:Y:S01]  /*06a0*/  @!UP0 S2UR UR7, SR_CgaCtaId ;  /* 0x00000000000789c3 */ /* 0x000ea20000008800 */
[----:B------:R-:W-:Y:S01]  /*06b0*/  IMAD.IADD R4, R3, 0x1, -R4 ;  /* 0x0000000103047824 */ /* 0x000fe200078e0a04 */
[----:B-1----:R-:W-:Y:S01]  /*06c0*/  I2FP.F32.U32 R3, UR8 ;  /* 0x0000000800037c45 */ /* 0x002fe20008201000 */
[----:B------:R-:W-:Y:S01]  /*06d0*/  ULDC UR4, c[0x0][0x150] ;  /* 0x0000540000047ab9 */ /* 0x000fe20000000800 */
[----:B------:R-:W-:Y:S01]  /*06e0*/  IMAD.IADD R11, R0, 0x1, -R11 ;  /* 0x00000001000b7824 */ /* 0x000fe200078e0a0b */
[----:B------:R-:W-:Y:S01]  /*06f0*/  SHF.R.S32.HI R0, RZ, 0x1f, R5 ;  /* 0x0000001fff007819 */ /* 0x000fe20000011405 */
[----:B------:R1:W5:Y:S01]  /*0700*/  F2I.U32.TRUNC.NTZ R15, R6 ;  /* 0x00000006000f7305 */ /* 0x000362000020f000 */
[----:B------:R-:W-:Y:S01]  /*0710*/  FMUL R10, R3, UR4 ;  /* 0x00000004030a7c20 */ /* 0x000fe20008400000 */
[----:B------:R-:W-:Y:S01]  /*0720*/  IMAD R4, R4, 0x4, R11 ;  /* 0x0000000404047824 */ /* 0x000fe200078e020b */
[----:B------:R-:W-:Y:S01]  /*0730*/  LEA.HI R0, R0, R5, RZ, 0x2 ;  /* 0x0000000500007211 */ /* 0x000fe200078f10ff */
[----:B------:R-:W-:Y:S01]  /*0740*/  UMOV UR4, 0x20 ;  /* 0x0000002000047882 */ /* 0x000fe20000000000 */
[----:B------:R-:W-:Y:S01]  /*0750*/  @!UP0 UMOV UR6, 0x400 ;  /* 0x0000040000068882 */ /* 0x000fe20000000000 */
[----:B------:R-:W-:Y:S01]  /*0760*/  IMAD.SHL.U32 R3, R4, 0x4, RZ ;  /* 0x0000000404037824 */ /* 0x000fe200078e00ff */
[----:B------:R-:W-:Y:S01]  /*0770*/  LOP3.LUT R0, R0, 0xfffffffc, RZ, 0xc0, !PT ;  /* 0xfffffffc00007812 */ /* 0x000fe200078ec0ff */
[----:B------:R-:W0:Y:S01]  /*0780*/  F2I.U32.TRUNC.NTZ R10, R10 ;  /* 0x0000000a000a7305 */ /* 0x000e22000020f000 */
[----:B------:R-:W-:-:S04]  /*0790*/  @!UP0 UIADD3 UR4, -UR4, 0x100000, URZ ;  /* 0x0010000004048890 */ /* 0x000fc8000fffe13f */
[----:B------:R-:W-:Y:S02]  /*07a0*/  @!UP0 USHF.L.U32 UR5, UR4, 0xb, URZ ;  /* 0x0000000b04058899 */ /* 0x000fe4000800063f */
[----:B------:R-:W-:Y:S01]  /*07b0*/  @!UP0 USHF.L.U32 UR4, UR4, 0x1, URZ ;  /* 0x0000000104048899 */ /* 0x000fe2000800063f */
[----:B---3--:R-:W-:Y:S01]  /*07c0*/  ISETP.EQ.U32.AND P3, PT, R16, 0x1, PT ;  /* 0x000000011000780c */ /* 0x008fe20003f62070 */
[----:B------:R-:W-:Y:S01]  /*07d0*/  IMAD.IADD R5, R5, 0x1, -R0 ;  /* 0x0000000105057824 */ /* 0x000fe200078e0a00 */
[----:B-1----:R-:W-:Y:S01]  /*07e0*/  LOP3.LUT R6, R4, 0xc, R3, 0x78, !PT ;  /* 0x0000000c04067812 */ /* 0x002fe200078e7803 */
[----:B-----5:R-:W-:-:S03]  /*07f0*/  IMAD.MOV R22, RZ, RZ, -R15 ;  /* 0x000000ffff167224 */ /* 0x020fc600078e0a0f */
[----:B------:R-:W-:Y:S01]  /*0800*/  ISETP.NE.AND P1, PT, R5, 0x3, PT ;  /* 0x000000030500780c */ /* 0x000fe20003f25270 */
[----:B--2---:R-:W-:Y:S01]  /*0810*/  @!UP0 ULEA UR6, UR7, UR6, 0x18 ;  /* 0x0000000607068291 */ /* 0x004fe2000f8ec03f */
[----:B----4-:R-:W-:Y:S01]  /*0820*/  IMAD R3, R13, R22, R8 ;  /* 0x000000160d037224 */ /* 0x010fe200078e0208 */
[----:B------:R-:W-:Y:S01]  /*0830*/  VOTEU.ALL UP0, P0 ;  /* 0x00000000003f7886 */ /* 0x000fe20000000000 */
[----:B------:R-:W-:Y:S01]  /*0840*/  ISETP.EQ.OR P1, PT, R5, RZ, !P1 ;  /* 0x000000ff0500720c */ /* 0x000fe20004f22670 */
[----:B0-----:R-:W-:Y:S02]  /*0850*/  IMAD.MOV R7, RZ, RZ, -R10 ;  /* 0x000000ffff077224 */ /* 0x001fe400078e0a0a */
[----:B------:R-:W-:Y:S02]  /*0860*/  ISETP.NE.AND P4, PT, R3, R6, PT ;  /* 0x000000060300720c */ /* 0x000fe40003f85270 */
[----:B------:R-:W-:Y:S01]  /*0870*/  ISETP.EQ.AND P1, PT, R2, RZ, P1 ;  /* 0x000000ff0200720c */ /* 0x000fe20000f22270 */
[----:B------:R-:W-:Y:S01]  /*0880*/  IMAD R7, R14, R7, UR8 ;  /* 0x000000080e077e24 */ /* 0x000fe2000f8e0207 */
[----:B------:R-:W-:Y:S01]  /*0890*/  ISETP.LT.U32.AND P0, PT, R6, 0x2, !P2 ;  /* 0x000000020600780c */ /* 0x000fe20005701070 */
[----:B------:R-:W0:Y:S02]  /*08a0*/  FENCE.VIEW.ASYNC.S ;  /* 0x00000000000073c6 */ /* 0x000e240000000000 */
[----:B0-----:R0:W1:Y:S01]  /*08b0*/  @!UP0 SYNCS.EXCH.64 URZ, [UR6+0x110], UR4 ;  /* 0x00011004063f85b2 */ /* 0x0010620008000100 */
[----:B------:R-:W-:-:S02]  /*08c0*/  SEL R4, RZ, 0x1, !P1 ;  /* 0x00000001ff047807 */ /* 0x000fc40004800000 */
[----:B------:R-:W-:Y:S02]  /*08d0*/  ISETP.EQ.OR P4, PT, R7, RZ, !P4 ;  /* 0x000000ff0700720c */ /* 0x000fe40006782670 */
[----:B------:R-:W-:Y:S02]  /*08e0*/  ISETP.NE.AND P2, PT, R2, RZ, PT ;  /* 0x000000ff0200720c */ /* 0x000fe40003f45270 */
[----:B------:R-:W-:Y:S02]  /*08f0*/  PLOP3.LUT P0, PT, P0, P4, PT, 0x80, 0x0 ;  /* 0x000000000000781c */ /* 0x000fe40000709070 */
[----:B------:R-:W-:Y:S02]  /*0900*/  LOP3.LUT R10, R128, 0x7f, RZ, 0xc0, !PT ;  /* 0x0000007f800a7812 */ /* 0x000fe400078ec0ff */
[----:B------:R-:W-:Y:S01]  /*0910*/  SEL R4, R4, 0x2, P5 ;  /* 0x0000000204047807 */ /* 0x000fe20002800000 */
[----:B------:R0:W2:Y:S01]  /*0920*/  @!UP1 SYNCS.EXCH.64 URZ, [UR6+0x118], UR4 ;  /* 0x00011804063f95b2 */ /* 0x0000a20008000100 */
[----:B------:R-:W-:Y:S01]  /*0930*/  NOP ;  /* 0x0000000000007918 */ /* 0x000fe20000000000 */
[----:B------:R-:W-:Y:S06]  /*0940*/  @!P3 BRA `(.L_x_4) ;  /* 0x000000000008b947 */ /* 0x000fec0003800000 */
[----:B-12---:R-:W-:Y:S01]  /*0950*/  UCGABAR_ARV ;  /* 0x00000000000079c7 */ /* 0x006fe20008000000 */
[----:B------:R-:W-:Y:S05]  /*0960*/  BRA `(.L_x_5) ;  /* 0x0000000000047947 */ /* 0x000fea0003800000 */
.L_x_4:
[----:B-12---:R-:W-:Y:S01]  /*0970*/  NOP ;  /* 0x0000000000007918 */ /* 0x006fe20000000000 */
.L_x_5:
[----:B------:R-:W1:Y:S01]  /*0980*/  LDC R0, c[0x0][0x75c] ;  /* 0x0001d700ff007b82 */ /* 0x000e620000000800 */
[----:B------:R-:W-:Y:S01]  /*0990*/  IMAD.U32 R2, RZ, RZ, UR8 ;  /* 0x00000008ff027e24 */ /* 0x000fe2000f8e00ff */
[----:B------:R-:W-:Y:S01]  /*09a0*/  LOP3.LUT R134, R134, 0xffffefff, RZ, 0xc0, !PT ;  /* 0xffffefff86867812 */ /* 0x000fe200078ec0ff */
[----:B------:R-:W-:Y:S01]  /*09b0*/  IMAD.MOV.U32 R3, RZ, RZ, RZ ;  /* 0x000000ffff037224 */ /* 0x000fe200078e00ff */
[----:B-1----:R-:W-:-:S13]  /*09c0*/  ISETP.NE.AND P4, PT, R0, 0x1, PT ;  /* 0x000000010000780c */ /* 0x002fda0003f85270 */
[----:B------:R-:W1:Y:S01]  /*09d0*/  @P4 LDC R17, c[0x0][0x10] ;  /* 0x00000400ff114b82 */ /* 0x000e620000000800 */
[----:B------:R-:W-:Y:S01]  /*09e0*/  @P4 IMAD.MOV.U32 R9, RZ, RZ, RZ ;  /* 0x000000ffff094224 */ /* 0x000fe200078e00ff */
[----:B------:R-:W-:Y:S01]  /*09f0*/  @P4 LOP3.LUT R134, R134, 0x1000, RZ, 0xfc, !PT ;  /* 0x0000100086864812 */ /* 0x000fe200078efcff */
[----:B------:R-:W-:-:S05]  /*0a00*/  @P4 IMAD.MOV.U32 R11, RZ, RZ, RZ ;  /* 0x000000ffff0b4224 */ /* 0x000fca00078e00ff */
[----:B------:R-:W2:Y:S01]  /*0a10*/  @!P4 LDC R15, c[0x0][0xc] ;  /* 0x00000300ff0fcb82 */ /* 0x000ea20000000800 */
[----:B0-----:R-:W-:Y:S01]  /*0a20*/  ULDC UR4, c[0x0][0xc] ;  /* 0x0000030000047ab9 */ /* 0x001fe20000000800 */
[----:B------:R-:W-:Y:S01]  /*0a30*/  ULDC UR5, c[0x0][0x10] ;  /* 0x0000040000057ab9 */ /* 0x000fe20000000800 */
[----:B------:R-:W-:Y:S01]  /*0a40*/  ULDC UR6, c[0x0][0x14] ;  /* 0x0000050000067ab9 */ /* 0x000fe20000000800 */
[----:B------:R-:W-:-:S04]  /*0a50*/  UIMAD.WIDE.U32 UR4, UR4, UR5, URZ ;  /* 0x00000005040472a5 */ /* 0x000fc8000f8e003f */
[----:B------:R-:W-:Y:S02]  /*0a60*/  UIMAD.WIDE.U32 UR32, UR4, UR6, URZ ;  /* 0x00000006042072a5 */ /* 0x000fe4000f8e003f */
[----:B------:R-:W-:-:S04]  /*0a70*/  UIMAD UR4, UR5, UR6, URZ ;  /* 0x00000006050472a4 */ /* 0x000fc8000f8e023f */
[----:B------:R-:W-:Y:S01]  /*0a80*/  UIADD3 UR4, UR33, UR4, URZ ;  /* 0x0000000421047290 */ /* 0x000fe2000fffe03f */
[----:B-1----:R-:W-:-:S04]  /*0a90*/  @P4 IMAD.WIDE.U32 R16, R17, UR8, R8 ;  /* 0x0000000811104c25 */ /* 0x002fc8000f8e0008 */
[----:B--2---:R-:W-:-:S04]  /*0aa0*/  @!P4 IMAD.WIDE.U32 R14, R8, R15, R2 ;  /* 0x0000000f080ec225 */ /* 0x004fc800078e0002 */
[----:B------:R-:W-:Y:S02]  /*0ab0*/  @P4 IMAD.MOV.U32 R2, RZ, RZ, R16 ;  /* 0x000000ffff024224 */ /* 0x000fe400078e0010 */
[----:B------:R-:W-:Y:S02]  /*0ac0*/  @P4 IMAD.IADD R3, R17, 0x1, R11 ;  /* 0x0000000111034824 */ /* 0x000fe400078e020b */
[----:B------:R-:W-:Y:S02]  /*0ad0*/  @!P4 IMAD.MOV.U32 R2, RZ, RZ, R14 ;  /* 0x000000ffff02c224 */ /* 0x000fe400078e000e */
[----:B------:R-:W-:Y:S01]  /*0ae0*/  @!P4 IMAD.MOV.U32 R3, RZ, RZ, R15 ;  /* 0x000000ffff03c224 */ /* 0x000fe200078e000f */
[----:B------:R-:W-:Y:S06]  /*0af0*/  @!P3 BRA `(.L_x_6) ;  /* 0x00000000000cb947 */ /* 0x000fec0003800000 */
[----:B------:R-:W-:Y:S01]  /*0b00*/  UCGABAR_WAIT ;  /* 0x0000000000007dc7 */ /* 0x000fe20008000000 */
[----:B------:R-:W-:Y:S01]  /*0b10*/  CCTL.IVALL ;  /* 0x00000000ff00798f */ /* 0x000fe20002000000 */
[----:B------:R-:W-:Y:S05]  /*0b20*/  BRA `(.L_x_7) ;  /* 0x0000000000047947 */ /* 0x000fea0003800000 */
.L_x_6:
[----:B------:R-:W-:Y:S06]  /*0b30*/  BAR.SYNC.DEFER_BLOCKING 0x0 ;  /* 0x0000000000007b1d */ /* 0x000fec0000010000 */
.L_x_7:
[----:B------:R-:W-:Y:S05]  /*0b40*/  @!P2 BRA `(.L_x_8) ;  /* 0x000000600040a947 */ /* 0x000fea0003800000 */
[----:B------:R-:W-:-:S13]  /*0b50*/  ISETP.GT.U32.AND P1, PT, R18, 0x1, PT ;  /* 0x000000011200780c */ /* 0x000fda0003f24070 */
[----:B------:R-:W-:Y:S05]  /*0b60*/  @P1 EXIT ;  /* 0x000000000000194d */ /* 0x000fea0003800000 */
[----:B------:R-:W-:Y:S01]  /*0b70*/  ULDC.64 UR6, c[0x0][0x750] ;  /* 0x0001d40000067ab9 */ /* 0x000fe20000000a00 */
[----:B------:R-:W-:Y:S01]  /*0b80*/  PRMT R14, RZ, 0x7610, R14 ;  /* 0x00007610ff0e7816 */ /* 0x000fe2000000000e */
[----:B------:R-:W-:Y:S01]  /*0b90*/  IMAD.MOV.U32 R120, RZ, RZ, -0x1 ;  /* 0xffffffffff787424 */ /* 0x000fe200078e00ff */
[----:B------:R-:W-:Y:S01]  /*0ba0*/  ISETP.GE.U32.AND P1, PT, R2, UR6, PT ;  /* 0x0000000602007c0c */ /* 0x000fe2000bf26070 */
[----:B------:R-:W-:Y:S02]  /*0bb0*/  IMAD.MOV.U32 R11, RZ, RZ, -0x1 ;  /* 0xffffffffff0b7424 */ /* 0x000fe400078e00ff */
[----:B------:R-:W-:Y:S01]  /*0bc0*/  IMAD.MOV.U32 R5, RZ, RZ, -0x1 ;  /* 0xffffffffff057424 */ /* 0x000fe200078e00ff */
[----:B------:R-:W-:-:S13]  /*0bd0*/  ISETP.GE.U32.AND.EX P1, PT, R3, UR7, PT, P1 ;  /* 0x0000000703007c0c */ /* 0x000fda000bf26110 */
[----:B------:R-:W-:Y:S05]  /*0be0*/  @P1 BRA `(.L_x_9) ;  /* 0x0000000400281947 */ /* 0x000fea0003800000 */
[----:B------:R-:W0:Y:S01]  /*0bf0*/  LDC.64 R24, c[0x0][0x728] ;  /* 0x0001ca00ff187b82 */ /* 0x000e220000000a00 */
[----:B------:R-:W-:Y:S02]  /*0c00*/  IMAD.MOV.U32 R14, RZ, RZ, R2 ;  /* 0x000000ffff0e7224 */ /* 0x000fe400078e0002 */
[----:B------:R-:W-:-:S05]  /*0c10*/  IMAD.MOV.U32 R15, RZ, RZ, R3 ;  /* 0x000000ffff0f7224 */ /* 0x000fca00078e0003 */
[----:B------:R-:W1:Y:S08]  /*0c20*/  LDC R26, c[0x0][0x730] ;  /* 0x0001cc00ff1a7b82 */ /* 0x000e700000000800 */
[----:B------:R-:W2:Y:S01]  /*0c30*/  LDC.64 R28, c[0x0][0x720] ;  /* 0x0001c800ff1c7b82 */ /* 0x000ea20000000a00 */
[----:B0-----:R-:W-:-:S04]  /*0c40*/  ISETP.NE.U32.AND P1, PT, R24, RZ, PT ;  /* 0x000000ff1800720c */ /* 0x001fc80003f25070 */
[----:B------:R-:W-:-:S13]  /*0c50*/  ISETP.NE.AND.EX P1, PT, R25, RZ, PT, P1 ;  /* 0x000000ff1900720c */ /* 0x000fda0003f25310 */
[----:B-12---:R-:W-:Y:S05]  /*0c60*/  @!P1 BRA `(.L_x_10) ;  /* 0x0000000000289947 */ /* 0x006fea0003800000 */
[----:B------:R-:W0:Y:S02]  /*0c70*/  LDC R5, c[0x0][0x734] ;  /* 0x0001cd00ff057b82 */ /* 0x000e240000000800 */
[----:B0-----:R-:W-:-:S05]  /*0c80*/  IADD3 R5, P1, R2, R5, RZ ;  /* 0x0000000502057210 */ /* 0x001fca0007f3e0ff */
[----:B------:R-:W-:-:S04]  /*0c90*/  IMAD.X R11, RZ, RZ, R3, P1 ;  /* 0x000000ffff0b7224 */ /* 0x000fc800008e0603 */
[----:B------:R-:W-:-:S04]  /*0ca0*/  IMAD.WIDE.U32 R14, R11, R24, RZ ;  /* 0x000000180b0e7225 */ /* 0x000fc800078e00ff */
[----:B------:R-:W-:-:S04]  /*0cb0*/  IMAD.WIDE.U32 R16, P1, R5, R25, R14 ;  /* 0x0000001905107225 */ /* 0x000fc8000782000e */
[----:B------:R-:W-:-:S04]  /*0cc0*/  IMAD.WIDE.U32 R14, R5, R24, RZ ;  /* 0x00000018050e7225 */ /* 0x000fc800078e00ff */
[----:B------:R-:W-:Y:S01]  /*0cd0*/  IMAD.X R19, RZ, RZ, RZ, P1 ;  /* 0x000000ffff137224 */ /* 0x000fe200008e06ff */
[----:B------:R-:W-:Y:S01]  /*0ce0*/  IADD3 RZ, P1, R15, R16, RZ ;  /* 0x000000100fff7210 */ /* 0x000fe20007f3e0ff */
[----:B------:R-:W-:-:S04]  /*0cf0*/  IMAD.MOV.U32 R18, RZ, RZ, R17 ;  /* 0x000000ffff127224 */ /* 0x000fc800078e0011 */
[----:B------:R-:W-:-:S08]  /*0d00*/  IMAD.WIDE.U32.X R14, R11, R25, R18, P1 ;  /* 0x000000190b0e7225 */ /* 0x000fd000008e0412 */
.L_x_10:
[----:B------:R-:W0:Y:S01]  /*0d10*/  LDC.64 R32, c[0x0][0x740] ;  /* 0x0001d000ff207b82 */ /* 0x000e220000000a00 */
[-CC-:B------:R-:W-:Y:S01]  /*0d20*/  SHF.R.U64 R25, R14, R26.reuse, R15.reuse ;  /* 0x0000001a0e197219 */ /* 0x180fe2000000120f */
[----:B------:R-:W-:Y:S01]  /*0d30*/  IMAD.MOV.U32 R21, RZ, RZ, 0x1 ;  /* 0x00000001ff157424 */ /* 0x000fe200078e00ff */
[----:B------:R-:W-:Y:S02]  /*0d40*/  SHF.R.U32.HI R5, RZ, R26, R15 ;  /* 0x0000001aff057219 */ /* 0x000fe4000001160f */
[----:B------:R-:W-:-:S03]  /*0d50*/  IADD3 R9, P1, RZ, -R25, RZ ;  /* 0x80000019ff097210 */ /* 0x000fc60007f3e0ff */
[----:B------:R-:W1:Y:S02]  /*0d60*/  LDC R24, c[0x0][0x718] ;  /* 0x0001c600ff187b82 */ /* 0x000e640000000800 */
[----:B------:R-:W-:Y:S02]  /*0d70*/  IMAD.X R5, RZ, RZ, ~R5, P1 ;  /* 0x000000ffff057224 */ /* 0x000fe400008e0e05 */
[----:B------:R-:W-:-:S04]  /*0d80*/  IMAD.WIDE.U32 R14, R9, R28, R2 ;  /* 0x0000001c090e7225 */ /* 0x000fc800078e0002 */
[----:B------:R-:W2:Y:S01]  /*0d90*/  LDC R26, c[0x0][0x708] ;  /* 0x0001c200ff1a7b82 */ /* 0x000ea20000000800 */
[----:B------:R-:W-:Y:S02]  /*0da0*/  IMAD R16, R5, R28, RZ ;  /* 0x0000001c05107224 */ /* 0x000fe400078e02ff */
[----:B------:R-:W-:Y:S02]  /*0db0*/  IMAD.MOV.U32 R5, RZ, RZ, -0x1 ;  /* 0xffffffffff057424 */ /* 0x000fe400078e00ff */
[----:B------:R-:W-:-:S03]  /*0dc0*/  IMAD R9, R9, R29, R16 ;  /* 0x0000001d09097224 */ /* 0x000fc600078e0210 */
[----:B------:R-:W3:Y:S01]  /*0dd0*/  LDC R30, c[0x0][0x758] ;  /* 0x0001d600ff1e7b82 */ /* 0x000ee20000000800 */
[----:B------:R-:W-:Y:S01]  /*0de0*/  IMAD.IADD R9, R15, 0x1, R9 ;  /* 0x000000010f097824 */ /* 0x000fe200078e0209 */
[----:B0-----:R-:W-:-:S04]  /*0df0*/  ISETP.NE.U32.AND P1, PT, R32, RZ, PT ;  /* 0x000000ff2000720c */ /* 0x001fc80003f25070 */
[----:B------:R-:W-:Y:S02]  /*0e00*/  ISETP.NE.AND.EX P1, PT, R33, RZ, PT, P1 ;  /* 0x000000ff2100720c */ /* 0x000fe40003f25310 */
[----:B------:R-:W0:Y:S01]  /*0e10*/  LDC R120, c[0x0][0x700] ;  /* 0x0001c000ff787b82 */ /* 0x000e220000000800 */
[-CC-:B-1----:R-:W-:Y:S02]  /*0e20*/  SHF.R.U64 R18, R14, R24.reuse, R9.reuse ;  /* 0x000000180e127219 */ /* 0x182fe40000001209 */
[----:B------:R-:W-:-:S05]  /*0e30*/  SHF.R.U32.HI R9, RZ, R24, R9 ;  /* 0x00000018ff097219 */ /* 0x000fca0000011609 */
[----:B------:R-:W1:Y:S01]  /*0e40*/  LDC R19, c[0x0][0x748] ;  /* 0x0001d200ff137b82 */ /* 0x000e620000000800 */
[-CC-:B--2---:R-:W-:Y:S02]  /*0e50*/  SHF.R.U64 R24, R18, R26.reuse, R9.reuse ;  /* 0x0000001a12187219 */ /* 0x184fe40000001209 */
[----:B------:R-:W-:Y:S01]  /*0e60*/  SHF.R.U32.HI R9, RZ, R26, R9 ;  /* 0x0000001aff097219 */ /* 0x000fe20000011609 */
[----:B------:R-:W-:-:S04]  /*0e70*/  IMAD R26, R13, R22, R8 ;  /* 0x000000160d1a7224 */ /* 0x000fc800078e0208 */
[----:B------:R-:W2:Y:S01]  /*0e80*/  LDC R28, c[0x0][0x738] ;  /* 0x0001ce00ff1c7b82 */ /* 0x000ea20000000800 */
[-CC-:B---3--:R-:W-:Y:S02]  /*0e90*/  SHF.R.U64 R22, R24, R30.reuse, R9.reuse ;  /* 0x0000001e18167219 */ /* 0x188fe40000001209 */
[-C--:B------:R-:W-:Y:S02]  /*0ea0*/  SHF.L.U32 R5, R5, R30.reuse, RZ ;  /* 0x0000001e05057219 */ /* 0x080fe400000006ff */
[----:B------:R-:W-:Y:S01]  /*0eb0*/  SHF.R.U32.HI R9, RZ, R30, R9 ;  /* 0x0000001eff097219 */ /* 0x000fe20000011609 */
[----:B------:R-:W-:Y:S01]  /*0ec0*/  IMAD.MOV.U32 R8, RZ, RZ, R22 ;  /* 0x000000ffff087224 */ /* 0x000fe200078e0016 */
[----:B------:R-:W-:Y:S01]  /*0ed0*/  LOP3.LUT R11, RZ, R5, RZ, 0x33, !PT ;  /* 0x00000005ff0b7212 */ /* 0x000fe200078e33ff */
[----:B------:R-:W3:Y:S01]  /*0ee0*/  LDC R23, c[0x0][0x710] ;  /* 0x0001c400ff177b82 */ /* 0x000ee20000000800 */
[----:B------:R-:W-:Y:S05]  /*0ef0*/  @!P1 BRA `(.L_x_11) ;  /* 0x0000000000289947 */ /* 0x000fea0003800000 */
[----:B------:R-:W4:Y:S02]  /*0f00*/  LDC R5, c[0x0][0x74c] ;  /* 0x0001d300ff057b82 */ /* 0x000f240000000800 */
[----:B----4-:R-:W-:-:S05]  /*0f10*/  IADD3 R5, P1, R22, R5, RZ ;  /* 0x0000000516057210 */ /* 0x010fca0007f3e0ff */
        /* <DEDUP_REMOVED lines=8> */
.L_x_11:
[----:B-1----:R-:W-:Y:S01]  /*0fa0*/  SHF.R.U64 R9, R8, R19, R9 ;  /* 0x0000001308097219 */ /* 0x002fe20000001209 */
[----:B------:R-:W-:Y:S01]  /*0fb0*/  IMAD.MOV.U32 R14, RZ, RZ, 0x1 ;  /* 0x00000001ff0e7424 */ /* 0x000fe200078e00ff */
[----:B------:R-:W-:Y:S01]  /*0fc0*/  LOP3.LUT R8, R24, R11, RZ, 0xc0, !PT ;  /* 0x0000000b18087212 */ /* 0x000fe200078ec0ff */
[----:B0-----:R-:W-:Y:S01]  /*0fd0*/  VIADD R11, R120, 0xffffffff ;  /* 0xffffffff780b7836 */ /* 0x001fe20000000000 */
[----:B------:R-:W-:Y:S01]  /*0fe0*/  SHF.L.U32 R5, R21, R30, RZ ;  /* 0x0000001e15057219 */ /* 0x000fe200000006ff */
[----:B------:R-:W-:Y:S01]  /*0ff0*/  IMAD.MOV R13, RZ, RZ, -R9 ;  /* 0x000000ffff0d7224 */ /* 0x000fe200078e0a09 */
[----:B------:R-:W-:Y:S02]  /*1000*/  SEL R7, R7, R26, !P4 ;  /* 0x0000001a07077207 */ /* 0x000fe40006000000 */
[----:B------:R-:W-:Y:S01]  /*1010*/  LOP3.LUT R11, R18, R11, RZ, 0xc0, !PT ;  /* 0x0000000b120b7212 */ /* 0x000fe200078ec0ff */
[----:B------:R-:W-:Y:S02]  /*1020*/  IMAD R8, R5, R9, R8 ;  /* 0x0000000905087224 */ /* 0x000fe400078e0208 */
[----:B--2---:R-:W-:-:S02]  /*1030*/  IMAD R5, R13, R28, R22 ;  /* 0x0000001c0d057224 */ /* 0x004fc400078e0216 */
[----:B---3--:R-:W-:Y:S02]  /*1040*/  IMAD R7, R8, R23, R7 ;  /* 0x0000001708077224 */ /* 0x008fe400078e0207 */
[----:B------:R-:W-:Y:S02]  /*1050*/  IMAD R120, R5, R120, R11 ;  /* 0x0000007805787224 */ /* 0x000fe400078e020b */
[----:B------:R-:W-:-:S03]  /*1060*/  IMAD.MOV.U32 R5, RZ, RZ, R25 ;  /* 0x000000ffff057224 */ /* 0x000fc600078e0019 */
[----:B------:R-:W-:Y:S02]  /*1070*/  SEL R11, R120, R7, !P4 ;  /* 0x00000007780b7207 */ /* 0x000fe40006000000 */
[----:B------:R-:W-:-:S07]  /*1080*/  SEL R120, R7, R120, !P4 ;  /* 0x0000007807787207 */ /* 0x000fce0006000000 */
.L_x_9:
[----:B------:R-:W-:-:S08]  /*1090*/  NOP ;  /* 0x0000000000007918 */ /* 0x000fd00000000000 */
[----:B------:R-:W0:Y:S02]  /*10a0*/  USETMAXREG.TRY_ALLOC.CTAPOOL UP0, 0xe8 ;  /* 0x000000e8000079c8 */ /* 0x000e240008000600 */
[----:B0-----:R-:W-:-:S13]  /*10b0*/  PLOP3.LUT P1, PT, PT, PT, UP0, 0x80, 0x0 ;  /* 0x000000000000781c */ /* 0x001fda0003f2f008 */
[----:B------:R-:W-:Y:S05]  /*10c0*/  @!P1 BRA `(.L_x_9) ;  /* 0xfffffffc00f09947 */ /* 0x000fea000383ffff */
[----:B------:R-:W-:Y:S01]  /*10d0*/  ULDC.64 UR6, c[0x0][0x698] ;  /* 0x0001a60000067ab9 */ /* 0x000fe20000000a00 */
[----:B------:R-:W-:Y:S01]  /*10e0*/  ULDC.64 UR16, c[0x0][0x208] ;  /* 0x0000820000107ab9 */ /* 0x000fe20000000a00 */
[----:B------:R-:W-:-:S04]  /*10f0*/  ISETP.NE.U32.AND P1, PT, RZ, UR6, PT ;  /* 0x00000006ff007c0c */ /* 0x000fc8000bf25070 */
[----:B------:R-:W-:-:S13]  /*1100*/  ISETP.NE.AND.EX P1, PT, RZ, UR7, PT, P1 ;  /* 0x00000007ff007c0c */ /* 0x000fda000bf25310 */
[----:B------:R-:W-:Y:S05]  /*1110*/  @!P1 BRA `(.L_x_12) ;  /* 0x00000000001c9947 */ /* 0x000fea0003800000 */
[----:B------:R-:W0:Y:S02]  /*1120*/  LDC.64 R8, c[0x0][0x698] ;  /* 0x0001a600ff087b82 */ /* 0x000e240000000a00 */
[----:B0-----:R-:W2:Y:S02]  /*1130*/  LDG.E.64 R8, desc[UR16][R8.64] ;  /* 0x0000001008087981 */ /* 0x001ea4000c1e1b00 */
[----:B--2---:R-:W-:-:S04]  /*1140*/  ISETP.NE.U32.AND P1, PT, R8, RZ, PT ;  /* 0x000000ff0800720c */ /* 0x004fc80003f25070 */
[----:B------:R-:W-:-:S13]  /*1150*/  ISETP.NE.AND.EX P1, PT, R9, RZ, PT, P1 ;  /* 0x000000ff0900720c */ /* 0x000fda0003f25310 */
[----:B------:R-:W-:Y:S05]  /*1160*/  @!P1 BRA `(.L_x_12) ;  /* 0x0000000000089947 */ /* 0x000fea0003800000 */
[----:B------:R0:W5:Y:S01]  /*1170*/  LD.E R7, desc[UR16][R8.64] ;  /* 0x0000001008077980 */ /* 0x000162000c101900 */
[----:B------:R-:W-:Y:S05]  /*1180*/  BRA `(.L_x_13) ;  /* 0x0000000000207947 */ /* 0x000fea0003800000 */
.L_x_12:
[----:B------:R-:W-:Y:S02]  /*1190*/  ULDC.64 UR6, c[0x0][0x688] ;  /* 0x0001a20000067ab9 */ /* 0x000fe40000000a00 */
[----:B------:R-:W-:-:S04]  /*11a0*/  ISETP.NE.U32.AND P1, PT, RZ, UR6, PT ;  /* 0x00000006ff007c0c */ /* 0x000fc8000bf25070 */
[----:B------:R-:W-:-:S13]  /*11b0*/  ISETP.NE.AND.EX P1, PT, RZ, UR7, PT, P1 ;  /* 0x00000007ff007c0c */ /* 0x000fda000bf25310 */
[----:B------:R-:W-:Y:S05]  /*11c0*/  @!P1 BRA `(.L_x_14) ;  /* 0x00000000000c9947 */ /* 0x000fea0003800000 */
[----:B------:R-:W0:Y:S02]  /*11d0*/  LDC.64 R8, c[0x0][0x688] ;  /* 0x0001a200ff087b82 */ /* 0x000e240000000a00 */
[----:B0-----:R1:W5:Y:S01]  /*11e0*/  LDG.E R7, desc[UR16][R8.64] ;  /* 0x0000001008077981 */ /* 0x001362000c1e1900 */
[----:B------:R-:W-:Y:S05]  /*11f0*/  BRA `(.L_x_13) ;  /* 0x0000000000047947 */ /* 0x000fea0003800000 */
.L_x_14:
[----:B------:R-:W2:Y:S02]  /*1200*/  LDC R7, c[0x0][0x680] ;  /* 0x0001a000ff077b82 */ /* 0x000ea40000000800 */
.L_x_13:
[----:B------:R-:W-:Y:S02]  /*1210*/  ULDC.64 UR6, c[0x0][0x6a0] ;  /* 0x0001a80000067ab9 */ /* 0x000fe40000000a00 */
[----:B------:R-:W-:-:S04]  /*1220*/  ISETP.NE.U32.AND P1, PT, RZ, UR6, PT ;  /* 0x00000006ff007c0c */ /* 0x000fc8000bf25070 */
[----:B------:R-:W-:-:S13]  /*1230*/  ISETP.NE.AND.EX P1, PT, RZ, UR7, PT, P1 ;  /* 0x00000007ff007c0c */ /* 0x000fda000bf25310 */
[----:B------:R-:W-:Y:S05]  /*1240*/  @!P1 BRA `(.L_x_15) ;  /* 0x00000000001c9947 */ /* 0x000fea0003800000 */
[----:B01----:R-:W0:Y:S02]  /*1250*/  LDC.64 R8, c[0x0][0x6a0] ;  /* 0x0001a800ff087b82 */ /* 0x003e240000000a00 */
[----:B0-----:R-:W3:Y:S02]  /*1260*/  LDG.E.64 R8, desc[UR16][R8.64] ;  /* 0x0000001008087981 */ /* 0x001ee4000c1e1b00 */
[----:B---3--:R-:W-:-:S04]  /*1270*/  ISETP.NE.U32.AND P1, PT, R8, RZ, PT ;  /* 0x000000ff0800720c */ /* 0x008fc80003f25070 */
[----:B------:R-:W-:-:S13]  /*1280*/  ISETP.NE.AND.EX P1, PT, R9, RZ, PT, P1 ;  /* 0x000000ff0900720c */ /* 0x000fda0003f25310 */
[----:B------:R-:W-:Y:S05]  /*1290*/  @!P1 BRA `(.L_x_15) ;  /* 0x0000000000089947 */ /* 0x000fea0003800000 */
[----:B------:R0:W5:Y:S01]  /*12a0*/  LD.E R110, desc[UR16][R8.64] ;  /* 0x00000010086e7980 */ /* 0x000162000c101900 */
[----:B------:R-:W-:Y:S05]  /*12b0*/  BRA `(.L_x_16) ;  /* 0x0000000000207947 */ /* 0x000fea0003800000 */
.L_x_15:
[----:B------:R-:W-:Y:S02]  /*12c0*/  ULDC.64 UR6, c[0x0][0x690] ;  /* 0x0001a40000067ab9 */ /* 0x000fe40000000a00 */
[----:B------:R-:W-:-:S04]  /*12d0*/  ISETP.NE.U32.AND P1, PT, RZ, UR6, PT ;  /* 0x00000006ff007c0c */ /* 0x000fc8000bf25070 */
[----:B------:R-:W-:-:S13]  /*12e0*/  ISETP.NE.AND.EX P1, PT, RZ, UR7, PT, P1 ;  /* 0x00000007ff007c0c */ /* 0x000fda000bf25310 */
[----:B------:R-:W-:Y:S05]  /*12f0*/  @!P1 BRA `(.L_x_17) ;  /* 0x00000000000c9947 */ /* 0x000fea0003800000 */
[----:B------:R-:W3:Y:S02]  /*1300*/  LDC.64 R110, c[0x0][0x690] ;  /* 0x0001a400ff6e7b82 */ /* 0x000ee40000000a00 */
[----:B---3--:R3:W5:Y:S01]  /*1310*/  LDG.E R110, desc[UR16][R110.64] ;  /* 0x000000106e6e7981 */ /* 0x008762000c1e1900 */
[----:B------:R-:W-:Y:S05]  /*1320*/  BRA `(.L_x_16) ;  /* 0x0000000000047947 */ /* 0x000fea0003800000 */
.L_x_17:
[----:B------:R-:W4:Y:S02]  /*1330*/  LDC R110, c[0x0][0x684] ;  /* 0x0001a100ff6e7b82 */ /* 0x000f240000000800 */
.L_x_16:
[----:B------:R-:W-:-:S13]  /*1340*/  LOP3.LUT P1, RZ, R14, 0xff, RZ, 0xc0, !PT ;  /* 0x000000ff0eff7812 */ /* 0x000fda000782c0ff */
[----:B------:R-:W-:Y:S05]  /*1350*/  @!P1 EXIT ;  /* 0x000000000000994d */ /* 0x000fea0003800000 */
[----:B------:R-:W2:Y:S01]  /*1360*/  LDC.64 R16, c[0x0][0x288] ;  /* 0x0000a200ff107b82 */ /* 0x000ea20000000a00 */
[----:B01----:R-:W-:Y:S01]  /*1370*/  SHF.R.U32.HI R8, RZ, 0x2, R128 ;  /* 0x00000002ff087819 */ /* 0x003fe20000011680 */
[----:B------:R-:W-:Y:S01]  /*1380*/  IMAD.SHL.U32 R15, R12, 0x40, RZ ;  /* 0x000000400c0f7824 */ /* 0x000fe200078e00ff */
[----:B------:R-:W-:Y:S01]  /*1390*/  SHF.R.U32.HI R14, RZ, 0x5, R10 ;  /* 0x00000005ff0e7819 */ /* 0x000fe2000001160a */
[----:B------:R-:W-:Y:S01]  /*13a0*/  IMAD.SHL.U32 R10, R20, 0x20, RZ ;  /* 0x00000020140a7824 */ /* 0x000fe200078e00ff */
[----:B------:R-:W-:Y:S01]  /*13b0*/  LOP3.LUT R9, R8, 0x7, RZ, 0xc0, !PT ;  /* 0x0000000708097812 */ /* 0x000fe200078ec0ff */
[C---:B------:R-:W-:Y:S01]  /*13c0*/  IMAD.SHL.U32 R8, R128.reuse, 0x200, RZ ;  /* 0x0000020080087824 */ /* 0x040fe200078e00ff */
[----:B------:R-:W-:Y:S01]  /*13d0*/  LOP3.LUT R113, R128, 0x3, RZ, 0xc0, !PT ;  /* 0x0000000380717812 */ /* 0x000fe200078ec0ff */
[----:B------:R-:W-:Y:S01]  /*13e0*/  IMAD.SHL.U32 R114, R14, 0x10, RZ ;  /* 0x000000100e727824 */ /* 0x000fe200078e00ff */
[----:B------:R-:W-:Y:S01]  /*13f0*/  LOP3.LUT R13, R10, 0x1c00, RZ, 0xc0, !PT ;  /* 0x00001c000a0d7812 */ /* 0x000fe200078ec0ff */
[----:B------:R-:W0:Y:S01]  /*1400*/  LDC R112, c[0x0][0x758] ;  /* 0x0001d600ff707b82 */ /* 0x000e220000000800 */
[--C-:B------:R-:W-:Y:S01]  /*1410*/  IMAD R14, R14, -0x10, -R9.reuse ;  /* 0xfffffff00e0e7824 */ /* 0x100fe200078e0a09 */
[----:B------:R-:W-:Y:S01]  /*1420*/  ULDC.64 UR12, c[0x0][0x6c8] ;  /* 0x0001b200000c7ab9 */ /* 0x000fe20000000a00 */
[----:B------:R-:W-:Y:S01]  /*1430*/  LOP3.LUT R13, R13, 0x200, R8, 0xf8, !PT ;  /* 0x000002000d0d7812 */ /* 0x000fe200078ef808 */
[----:B------:R-:W-:Y:S01]  /*1440*/  IMAD.SHL.U32 R8, R128, 0x10, RZ ;  /* 0x0000001080087824 */ /* 0x000fe200078e00ff */
[----:B------:R-:W-:Y:S01]  /*1450*/  LOP3.LUT R114, R114, 0xfffffff0, R9, 0xe2, !PT ;  /* 0xfffffff072727812 */ /* 0x000fe200078ee209 */
[----:B------:R-:W-:Y:S01]  /*1460*/  USHF.L.U64.HI UR19, UR12, 0x3, UR13 ;  /* 0x000000030c137899 */ /* 0x000fe2000801020d */
[----:B------:R-:W-:Y:S01]  /*1470*/  LOP3.LUT R9, R12, 0x1, RZ, 0xc0, !PT ;  /* 0x000000010c097812 */ /* 0x000fe200078ec0ff */
[----:B------:R-:W-:Y:S01]  /*1480*/  USHF.L.U32 UR18, UR12, 0x3, URZ ;  /* 0x000000030c127899 */ /* 0x000fe2000800063f */
[----:B------:R-:W-:Y:S01]  /*1490*/  LOP3.LUT R13, R13, 0x1c0, R8, 0xf8, !PT ;  /* 0x000001c00d0d7812 */ /* 0x000fe200078ef808 */
[----:B------:R-:W-:Y:S01]  /*14a0*/  USHF.L.U64.HI UR5, UR12, 0x4, UR13 ;  /* 0x000000040c057899 */ /* 0x000fe2000801020d */
[----:B------:R-:W-:Y:S01]  /*14b0*/  LOP3.LUT R114, R114, 0x40, R15, 0xf8, !PT ;  /* 0x0000004072727812 */ /* 0x000fe200078ef80f */
[----:B------:R-:W-:Y:S01]  /*14c0*/  IMAD R14, R9, -0x40, R14 ;  /* 0xffffffc0090e7824 */ /* 0x000fe200078e020e */
[----:B------:R-:W-:Y:S01]  /*14d0*/  LOP3.LUT R13, R13, 0x20, R8, 0xf8, !PT ;  /* 0x000000200d0d7812 */ /* 0x000fe200078ef808 */
[----:B--2---:R-:W-:Y:S01]  /*14e0*/  VIADD R8, R17, 0x3f ;  /* 0x0000003f11087836 */ /* 0x004fe20000000000 */
[----:B------:R-:W-:Y:S01]  /*14f0*/  USHF.L.U32 UR6, UR12, 0x4, URZ ;  /* 0x000000040c067899 */ /* 0x000fe2000800063f */
[----:B------:R-:W-:Y:S01]  /*1500*/  IMAD.MOV.U32 R15, RZ, RZ, -0x1 ;  /* 0xffffffffff0f7424 */ /* 0x000fe200078e00ff */
[----:B------:R-:W-:Y:S01]  /*1510*/  USHF.L.U64.HI UR7, UR12, 0x5, UR13 ;  /* 0x000000050c077899 */ /* 0x000fe2000801020d */
[----:B------:R-:W-:Y:S01]  /*1520*/  IMAD.MOV.U32 R17, RZ, RZ, 0x1 ;  /* 0x00000001ff117424 */ /* 0x000fe200078e00ff */
[----:B------:R-:W-:Y:S01]  /*1530*/  SHF.R.S32.HI R9, RZ, 0x1f, R8 ;  /* 0x0000001fff097819 */ /* 0x000fe20000011408 */
[----:B------:R-:W-:Y:S01]  /*1540*/  USHF.L.U32 UR12, UR12, 0x5, URZ ;  /* 0x000000050c0c7899 */ /* 0x000fe2000800063f */
[----:B------:R-:W-:Y:S01]  /*1550*/  IMAD R113, R113, -0x2, R16 ;  /* 0xfffffffe71717824 */ /* 0x000fe200078e0210 */
[----:B------:R-:W-:Y:S01]  /*1560*/  ULDC UR8, c[0x0][0x284] ;  /* 0x0000a10000087ab9 */ /* 0x000fe20000000800 */
[----:B------:R-:W-:Y:S01]  /*1570*/  LEA.HI R9, R9, R8, RZ, 0x6 ;  /* 0x0000000809097211 */ /* 0x000fe200078f30ff */
[----:B------:R-:W-:Y:S01]  /*1580*/  IMAD.SHL.U32 R128, R128, 0x2, RZ ;  /* 0x0000000280807824 */ /* 0x000fe200078e00ff */
[-C--:B0-----:R-:W-:Y:S01]  /*1590*/  SHF.L.U32 R15, R15, R112.reuse, RZ ;  /* 0x000000700f0f7219 */ /* 0x081fe200000006ff */
[----:B------:R-:W-:Y:S01]  /*15a0*/  IMAD.MOV.U32 R127, RZ, RZ, RZ ;  /* 0x000000ffff7f7224 */ /* 0x000fe200078e00ff */
[----:B------:R-:W-:Y:S01]  /*15b0*/  SHF.R.S32.HI R126, RZ, 0x6, R9 ;  /* 0x00000006ff7e7819 */ /* 0x000fe20000011409 */
[----:B------:R-:W-:Y:S01]  /*15c0*/  IMAD.MOV.U32 R125, RZ, RZ, RZ ;  /* 0x000000ffff7d7224 */ /* 0x000fe200078e00ff */
[----:B------:R-:W-:Y:S01]  /*15d0*/  SHF.L.U32 R112, R17, R112, RZ ;  /* 0x0000007011707219 */ /* 0x000fe200000006ff */
[----:B------:R-:W-:Y:S01]  /*15e0*/  VIADD R123, R14, UR8 ;  /* 0x000000080e7b7c36 */ /* 0x000fe20008000000 */
[----:B------:R-:W-:Y:S01]  /*15f0*/  VIMNMX R121, RZ, R126, PT ;  /* 0x0000007eff797248 */ /* 0x000fe20003fe0100 */
[----:B------:R-:W-:Y:S01]  /*1600*/  USHF.L.U64.HI UR5, UR6, 0x2, UR5 ;  /* 0x0000000206057899 */ /* 0x000fe20008010205 */
[----:B---3--:R-:W-:Y:S01]  /*1610*/  SHF.R.U32.HI R111, RZ, 0x7, R20 ;  /* 0x00000007ff6f7819 */ /* 0x008fe20000011614 */
[----:B------:R-:W-:Y:S01]  /*1620*/  USHF.L.U64.HI UR7, UR12, 0x2, UR7 ;  /* 0x000000020c077899 */ /* 0x000fe20008010207 */
[----:B------:R-:W-:Y:S01]  /*1630*/  LOP3.LUT R154, R4, 0x1, RZ, 0xfc, !PT ;  /* 0x00000001049a7812 */ /* 0x000fe200078efcff */
[----:B------:R-:W-:Y:S01]  /*1640*/  IMAD.IADD R121, R126, 0x1, -R121 ;  /* 0x000000017e797824 */ /* 0x000fe200078e0a79 */
[----:B------:R-:W-:Y:S01]  /*1650*/  LOP3.LUT R124, RZ, R15, RZ, 0x33, !PT ;  /* 0x0000000fff7c7212 */ /* 0x000fe200078e33ff */
[----:B------:R-:W-:Y:S01]  /*1660*/  USHF.L.U32 UR6, UR6, 0x2, URZ ;  /* 0x0000000206067899 */ /* 0x000fe2000800063f */
[----:B------:R-:W-:Y:S01]  /*1670*/  SHF.R.U32.HI R122, RZ, 0x3, R13 ;  /* 0x00000003ff7a7819 */ /* 0x000fe2000001160d */
[----:B------:R-:W-:-:S12]  /*1680*/  USHF.L.U32 UR12, UR12, 0x2, URZ ;  /* 0x000000020c0c7899 */ /* 0x000fd8000800063f */
.L_x_146:
[----:B------:R-:W0:Y:S01]  /*1690*/  SHFL.IDX PT, R8, R111, RZ, 0x1f ;  /* 0x00001fff6f087589 */ /* 0x000e2200000e0000 */
[----:B-1----:R-:W1:Y:S01]  /*16a0*/  S2UR UR11, SR_CgaCtaId ;  /* 0x00000000000b79c3 */ /* 0x002e620000008800 */
[----:B------:R-:W-:Y:S01]  /*16b0*/  ISETP.GE.AND P1, PT, R121, 0x1, PT ;  /* 0x000000017900780c */ /* 0x000fe20003f26270 */
[----:B------:R-:W-:Y:S01]  /*16c0*/  UMOV UR10, 0x400 ;  /* 0x00000400000a7882 */ /* 0x000fe20000000000 */
[----:B------:R-:W-:Y:S02]  /*16d0*/  CS2R R56, SRZ ;  /* 0x0000000000387805 */ /* 0x000fe4000001ff00 */
[----:B---3--:R-:W-:Y:S02]  /*16e0*/  CS2R R58, SRZ ;  /* 0x00000000003a7805 */ /* 0x008fe4000001ff00 */
[----:B------:R-:W-:Y:S02]  /*16f0*/  CS2R R60, SRZ ;  /* 0x00000000003c7805 */ /* 0x000fe4000001ff00 */
[----:B----4-:R-:W-:-:S02]  /*1700*/  CS2R R62, SRZ ;  /* 0x00000000003e7805 */ /* 0x010fc4000001ff00 */
[----:B------:R-:W-:Y:S02]  /*1710*/  CS2R R64, SRZ ;  /* 0x0000000000407805 */ /* 0x000fe4000001ff00 */
[----:B------:R-:W-:Y:S02]  /*1720*/  CS2R R66, SRZ ;  /* 0x0000000000427805 */ /* 0x000fe4000001ff00 */
[----:B------:R-:W-:Y:S02]  /*1730*/  CS2R R68, SRZ ;  /* 0x0000000000447805 */ /* 0x000fe4000001ff00 */
[----:B------:R-:W-:Y:S02]  /*1740*/  CS2R R70, SRZ ;  /* 0x0000000000467805 */ /* 0x000fe4000001ff00 */
[----:B------:R-:W-:Y:S02]  /*1750*/  CS2R R72, SRZ ;  /* 0x0000000000487805 */ /* 0x000fe4000001ff00 */
[----:B------:R-:W-:-:S02]  /*1760*/  CS2R R74, SRZ ;  /* 0x00000000004a7805 */ /* 0x000fc4000001ff00 */
        /* <DEDUP_REMOVED lines=10> */
[----:B0-----:R-:W-:Y:S01]  /*1810*/  R2UR UR8, R8 ;  /* 0x00000000080872ca */ /* 0x001fe200000e0000 */
[----:B-1----:R-:W-:Y:S01]  /*1820*/  ULEA UR15, UR11, UR10, 0x18 ;  /* 0x0000000a0b0f7291 */ /* 0x002fe2000f8ec03f */
        /* <DEDUP_REMOVED lines=10> */
[----:B------:R-:W-:Y:S01]  /*18d0*/  CS2R R52, SRZ ;  /* 0x0000000000347805 */ /* 0x000fe2000001ff00 */
[----:B------:R-:W-:Y:S01]  /*18e0*/  ULEA.HI UR9, UR8, UR8, URZ, 0x1 ;  /* 0x0000000808097291 */ /* 0x000fe2000f8f083f */
[----:B------:R-:W-:-:S03]  /*18f0*/  CS2R R54, SRZ ;  /* 0x0000000000367805 */ /* 0x000fc6000001ff00 */
[----:B------:R-:W-:-:S04]  /*1900*/  ULOP3.LUT UR9, UR9, 0x1ffffe, URZ, 0xc0, !UPT ;  /* 0x001ffffe09097892 */ /* 0x000fc8000f8ec03f */
[----:B------:R-:W-:-:S04]  /*1910*/  UIADD3 UR9, UR8, -UR9, URZ ;  /* 0x8000000908097290 */ /* 0x000fc8000fffe03f */
[----:B------:R-:W-:Y:S01]  /*1920*/  ULEA UR9, UR9, UR15, 0xb ;  /* 0x0000000f09097291 */ /* 0x000fe2000f8e583f */
[----:B--2---:R-:W-:Y:S11]  /*1930*/  @!P1 BRA `(.L_x_18) ;  /* 0x0000000000ec9947 */ /* 0x004ff60003800000 */
[----:B------:R-:W-:Y:S01]  /*1940*/  UIADD3 UR9, UR9, 0x200, URZ ;  /* 0x0000020009097890 */ /* 0x000fe2000fffe03f */
[----:B------:R-:W-:Y:S01]  /*1950*/  R2UR UR13, R125 ;  /* 0x000000007d0d72ca */ /* 0x000fe200000e0000 */
[----:B------:R-:W-:Y:S01]  /*1960*/  IMAD.MOV.U32 R8, RZ, RZ, R121 ;  /* 0x000000ffff087224 */ /* 0x000fe200078e0079 */
[----:B------:R-:W-:Y:S01]  /*1970*/  UPLOP3.LUT UP0, UPT, UPT, UPT, UPT, 0x40, 0x0 ;  /* 0x000000000000789c */ /* 0x000fe20003f0e870 */
[----:B------:R-:W-:Y:S01]  /*1980*/  IMAD.MOV.U32 R9, RZ, RZ, R127 ;  /* 0x000000ffff097224 */ /* 0x000fe200078e007f */
[----:B------:R-:W-:Y:S01]  /*1990*/  USHF.R.U32.HI UR9, URZ, 0x4, UR9 ;  /* 0x000000043f097899 */ /* 0x000fe20008011609 */
[----:B------:R-:W-:-:S03]  /*19a0*/  IMAD.MOV.U32 R10, RZ, RZ, R125 ;  /* 0x000000ffff0a7224 */ /* 0x000fc600078e007d */
[----:B------:R-:W-:-:S04]  /*19b0*/  ULOP3.LUT UR9, UR9, 0x3fff, URZ, 0xc0, !UPT ;  /* 0x00003fff09097892 */ /* 0x000fc8000f8ec03f */
[----:B------:R-:W-:-:S12]  /*19c0*/  ULOP3.LUT UR14, UR9, 0x10000, URZ, 0xfc, !UPT ;  /* 0x00010000090e7892 */ /* 0x000fd8000f8efc3f */
.L_x_25:
[----:B------:R-:W-:-:S13]  /*19d0*/  ISETP.NE.AND P2, PT, R154, 0x3, PT ;  /* 0x000000039a00780c */ /* 0x000fda0003f45270 */
[----:B0-----:R-:W-:Y:S05]  /*19e0*/  @!P2 BRA `(.L_x_19) ;  /* 0x000000000004a947 */ /* 0x001fea0003800000 */
[----:B------:R-:W-:Y:S01]  /*19f0*/  BPT.TRAP 0x1 ;  /* 0x000000040000795c */ /* 0x000fe20000300000 */
.L_x_19:
[----:B------:R-:W-:Y:S01]  /*1a00*/  ULEA UR8, UR13, UR15, 0x3 ;  /* 0x0000000f0d087291 */ /* 0x000fe2000f8e183f */
[----:B------:R-:W-:-:S08]  /*1a10*/  SHF.L.U32 R13, R9, 0x1f, RZ ;  /* 0x0000001f090d7819 */ /* 0x000fd000000006ff */
[----:B------:R0:W1:Y:S01]  /*1a20*/  SYNCS.PHASECHK.TRANS64.TRYWAIT P1, [UR8], R13 ;  /* 0x0000000dff0075a7 */ /* 0x0000620008020148 */
[----:B------:R-:W-:Y:S05]  /*1a30*/  @!P2 BRA `(.L_x_20) ;  /* 0x000000000004a947 */ /* 0x000fea0003800000 */
[----:B------:R-:W-:Y:S01]  /*1a40*/  BPT.TRAP 0x1 ;  /* 0x000000040000795c */ /* 0x000fe20000300000 */
.L_x_20:
[----:B------:R-:W-:-:S04]  /*1a50*/  IMAD.U32 R15, RZ, RZ, UR13 ;  /* 0x0000000dff0f7e24 */ /* 0x000fc8000f8e00ff */
[----:B------:R-:W-:Y:S01]  /*1a60*/  IMAD R12, R15, 0x800, R122 ;  /* 0x000008000f0c7824 */ /* 0x000fe200078e027a */
[----:B-1----:R-:W-:Y:S06]  /*1a70*/  @P1 BRA `(.L_x_21) ;  /* 0x0000000000081947 */ /* 0x002fec0003800000 */
[----:B------:R-:W1:Y:S02]  /*1a80*/  SYNCS.PHASECHK.TRANS64.TRYWAIT P1, [UR8], R13 ;  /* 0x0000000dff0075a7 */ /* 0x000e640008020148 */
[----:B-1----:R-:W-:Y:S05]  /*1a90*/  @!P1 BRA `(.L_x_22) ;  /* 0x0000006c00a09947 */ /* 0x002fea0003800000 */
.L_x_21:
[----:B------:R-:W-:Y:S01]  /*1aa0*/  LDS R88, [R12+UR15+0x30200] ;  /* 0x0302000f0c587984 */ /* 0x000fe20008000800 */
[----:B------:R-:W-:Y:S01]  /*1ab0*/  UIADD3 UR8, UR15, 0x20200, URZ ;  /* 0x000202000f087890 */ /* 0x000fe2000fffe03f */
[----:B------:R-:W-:Y:S02]  /*1ac0*/  UMOV UR9, 0xc0000010 ;  /* 0xc000001000097882 */ /* 0x000fe40000000000 */
[----:B------:R-:W2:Y:S01]  /*1ad0*/  LDS R89, [R12+UR15+0x30600] ;  /* 0x0306000f0c597984 */ /* 0x000ea20008000800 */
[----:B------:R-:W-:Y:S01]  /*1ae0*/  USHF.R.U32.HI UR8, URZ, 0x4, UR8 ;  /* 0x000000043f087899 */ /* 0x000fe20008011608 */
[----:B------:R-:W-:-:S03]  /*1af0*/  UMOV UR11, 0x80000020 ;  /* 0x80000020000b7882 */ /* 0x000fc60000000000 */
[----:B------:R-:W-:-:S04]  /*1b00*/  ULOP3.LUT UR8, UR8, 0x3fff, URZ, 0xc0, !UPT ;  /* 0x00003fff08087892 */ /* 0x000fc8000f8ec03f */
[----:B------:R-:W-:Y:S02]  /*1b10*/  ULOP3.LUT UR10, UR8, 0x10000, URZ, 0xfc, !UPT ;  /* 0x00010000080a7892 */ /* 0x000fe4000f8efc3f */
[----:B------:R-:W-:Y:S02]  /*1b20*/  ULEA UR8, UR13, UR14, 0x9 ;  /* 0x0000000e0d087291 */ /* 0x000fe4000f8e483f */
[----:B------:R-:W-:Y:S01]  /*1b30*/  ULEA UR10, UR13, UR10, 0x8 ;  /* 0x0000000a0d0a7291 */ /* 0x000fe2000f8e403f */
[----:B--2---:R-:W-:-:S08]  /*1b40*/  WARPGROUP.ARRIVE ;  /* 0x00000000000079c5 */ /* 0x004fd00000000000 */
[----:B------:R-:W-:Y:S01]  /*1b50*/  IGMMA.SP.64x64x64.S8.S8 R56, gdesc[UR8], R56, UP0, R88 ;  /* 0x02005800083879f1 */ /* 0x000fe2000bf41238 */
[----:B------:R-:W-:Y:S01]  /*1b60*/  UIADD3 UR8, UR8, 0x100, URZ ;  /* 0x0000010008087890 */ /* 0x000fe2000fffe03f */
[----:B------:R-:W-:-:S08]  /*1b70*/  UMOV UR9, 0xc0000010 ;  /* 0xc000001000097882 */ /* 0x000fd00000000000 */
[----:B------:R-:W-:Y:S03]  /*1b80*/  IGMMA.SP.64x64x64.S8.S8 R24, gdesc[UR8], R24, UP0, R89, gsb0 ;  /* 0x02005900081879f1 */ /* 0x000fe6000b841218 */
[----:B------:R-:W-:Y:S02]  /*1b90*/  WARPGROUP.DEPBAR.LE gsb0, 0x0 ;  /* 0x00008000000079c5 */ /* 0x000fe40000010000 */
[----:B------:R-:W-:Y:S05]  /*1ba0*/  @!P2 BRA `(.L_x_23) ;  /* 0x000000000004a947 */ /* 0x000fea0003800000 */
[----:B------:R-:W-:Y:S01]  /*1bb0*/  BPT.TRAP 0x1 ;  /* 0x000000040000795c */ /* 0x000fe20000300000 */
.L_x_23:
[----:B------:R-:W-:Y:S02]  /*1bc0*/  @P0 LEA R12, R10, UR15, 0x3 ;  /* 0x0000000f0a0c0c11 */ /* 0x000fe4000f8e18ff */
[----:B------:R-:W-:-:S03]  /*1bd0*/  ISETP.GT.U32.AND P1, PT, R4, 0x1, PT ;  /* 0x000000010400780c */ /* 0x000fc60003f24070 */
[----:B01----:R-:W-:-:S05]  /*1be0*/  @P0 VIADD R13, R12, 0x80 ;  /* 0x000000800c0d0836 */ /* 0x003fca0000000000 */
[----:B------:R-:W-:-:S04]  /*1bf0*/  @P0 PRMT R13, R6, 0x654, R13 ;  /* 0x00000654060d0816 */ /* 0x000fc8000000000d */
[----:B------:R0:W-:Y:S01]  /*1c00*/  @P0 SYNCS.ARRIVE.TRANS64.RED.A1T0 RZ, [R13+URZ], RZ ;  /* 0x000000ff0dff09a7 */ /* 0x0001e2000810043f */
[----:B------:R-:W-:Y:S05]  /*1c10*/  @P1 BRA `(.L_x_24) ;  /* 0x0000000000041947 */ /* 0x000fea0003800000 */
[----:B------:R-:W-:Y:S01]  /*1c20*/  BPT.TRAP 0x1 ;  /* 0x000000040000795c */ /* 0x000fe20000300000 */
.L_x_24:
[----:B------:R-:W-:Y:S01]  /*1c30*/  UIADD3 UR13, UR13, 0x1, URZ ;  /* 0x000000010d0d7890 */ /* 0x000fe2000fffe03f */
[----:B------:R-:W-:Y:S01]  /*1c40*/  ISETP.GT.AND P2, PT, R8, 0x1, PT ;  /* 0x000000010800780c */ /* 0x000fe20003f44270 */
[----:B------:R-:W-:Y:S02]  /*1c50*/  VIADD R10, R10, 0x1 ;  /* 0x000000010a0a7836 */ /* 0x000fe40000000000 */
[----:B------:R-:W-:Y:S01]  /*1c60*/  UISETP.NE.AND UP0, UPT, UR13, 0x10, UPT ;  /* 0x000000100d00788c */ /* 0x000fe2000bf05270 */
[----:B------:R-:W-:Y:S02]  /*1c70*/  VIADD R8, R8, 0xffffffff ;  /* 0xffffffff08087836 */ /* 0x000fe40000000000 */
[C---:B------:R-:W-:Y:S01]  /*1c80*/  ISETP.NE.AND P1, PT, R10.reuse, 0x10, PT ;  /* 0x000000100a00780c */ /* 0x040fe20003f25270 */
[----:B------:R-:W-:Y:S02]  /*1c90*/  USEL UR8, URZ, 0x1, UP0 ;  /* 0x000000013f087887 */ /* 0x000fe40008000000 */
[----:B------:R-:W-:Y:S01]  /*1ca0*/  USEL UR13, UR13, URZ, UP0 ;  /* 0x0000003f0d0d7287 */ /* 0x000fe20008000000 */
[----:B------:R-:W-:Y:S01]  /*1cb0*/  SEL R10, R10, RZ, P1 ;  /* 0x000000ff0a0a7207 */ /* 0x000fe20000800000 */
[----:B------:R-:W-:-:S02]  /*1cc0*/  UPLOP3.LUT UP0, UPT, UPT, UPT, UPT, 0x80, 0x0 ;  /* 0x000000000000789c */ /* 0x000fc40003f0f070 */
[----:B------:R-:W-:Y:S01]  /*1cd0*/  LOP3.LUT R9, R9, UR8, RZ, 0x3c, !PT ;  /* 0x0000000809097c12 */ /* 0x000fe2000f8e3cff */
[----:B------:R-:W-:Y:S08]  /*1ce0*/  @P2 BRA `(.L_x_25) ;  /* 0xfffffffc00382947 */ /* 0x000ff0000383ffff */
.L_x_18:
[----:B------:R-:W-:Y:S01]  /*1cf0*/  IMAD.IADD R125, R126, 0x1, R125 ;  /* 0x000000017e7d7824 */ /* 0x000fe200078e027d */
[----:B------:R-:W-:Y:S01]  /*1d00*/  SHF.R.S32.HI R15, RZ, 0x1f, R5 ;  /* 0x0000001fff0f7819 */ /* 0x000fe20000011405 */
[----:B------:R-:W-:Y:S01]  /*1d10*/  IMAD.SHL.U32 R115, R120, 0x100, RZ ;  /* 0x0000010078737824 */ /* 0x000fe200078e00ff */
[----:B------:R-:W-:Y:S01]  /*1d20*/  ULDC.64 UR8, c[0x0][0x6d0] ;  /* 0x0001b40000087ab9 */ /* 0x000fe20000000a00 */
[----:B------:R-:W-:Y:S01]  /*1d30*/  IMAD.SHL.U32 R14, R11, 0x40, RZ ;  /* 0x000000400b0e7824 */ /* 0x000fe200078e00ff */
[----:B------:R-:W-:Y:S01]  /*1d40*/  SHF.R.U32.HI R8, RZ, 0x4, R125 ;  /* 0x00000004ff087819 */ /* 0x000fe2000001167d */
[----:B------:R-:W-:Y:S01]  /*1d50*/  IMAD.IADD R104, R114, 0x1, R115 ;  /* 0x0000000172687824 */ /* 0x000fe200078e0273 */
[----:B------:R-:W-:Y:S01]  /*1d60*/  ISETP.GT.U32.AND P1, PT, R125, 0xf, PT ;  /* 0x0000000f7d00780c */ /* 0x000fe20003f24070 */
[----:B------:R-:W-:Y:S01]  /*1d70*/  IMAD R10, R15, UR8, RZ ;  /* 0x000000080f0a7c24 */ /* 0x000fe2000f8e02ff */
[----:B------:R-:W-:Y:S01]  /*1d80*/  LOP3.LUT R8, R8, 0x1, RZ, 0xc0, !PT ;  /* 0x0000000108087812 */ /* 0x000fe200078ec0ff */
[----:B------:R-:W-:-:S02]  /*1d90*/  WARPGROUP.DEPBAR.LE gsb0, 0x0 ;  /* 0x00008000000079c5 */ /* 0x000fc40000010000 */
[----:B------:R-:W-:Y:S01]  /*1da0*/  SHF.R.S32.HI R105, RZ, 0x1f, R104 ;  /* 0x0000001fff697819 */ /* 0x000fe20000011468 */
[C---:B0-----:R-:W-:Y:S01]  /*1db0*/  IMAD R13, R5.reuse, UR9, R10 ;  /* 0x00000009050d7c24 */ /* 0x041fe2000f8e020a */
[----:B------:R-:W-:Y:S01]  /*1dc0*/  ISETP.NE.U32.AND P2, PT, R8, 0x1, PT ;  /* 0x000000010800780c */ /* 0x000fe20003f45070 */
[----:B------:R-:W-:Y:S01]  /*1dd0*/  ULDC UR9, c[0x0][0x284] ;  /* 0x0000a10000097ab9 */ /* 0x000fe20000000800 */
[C---:B------:R-:W-:Y:S01]  /*1de0*/  ISETP.LT.U32.AND P1, PT, R126.reuse, 0x10, P1 ;  /* 0x000000107e00780c */ /* 0x040fe20000f21070 */
[----:B------:R-:W-:Y:S01]  /*1df0*/  IMAD.WIDE.U32 R8, R5, UR8, R104 ;  /* 0x0000000805087c25 */ /* 0x000fe2000f8e0068 */
[----:B------:R-:W-:Y:S01]  /*1e00*/  ULDC UR8, c[0x0][0x288] ;  /* 0x0000a20000087ab9 */ /* 0x000fe20000000800 */
[----:B------:R-:W-:Y:S02]  /*1e10*/  ISETP.GT.U32.AND P2, PT, R126, 0xf, !P2 ;  /* 0x0000000f7e00780c */ /* 0x000fe40005744070 */
[----:B------:R-:W-:Y:S01]  /*1e20*/  ISETP.GE.AND P3, PT, R14, UR8, PT ;  /* 0x000000080e007c0c */ /* 0x000fe2000bf66270 */
[----:B------:R-:W-:Y:S01]  /*1e30*/  IMAD.IADD R9, R9, 0x1, R13 ;  /* 0x0000000109097824 */ /* 0x000fe200078e020d */
[----:B------:R-:W-:Y:S01]  /*1e40*/  SEL R10, RZ, 0x1, !P1 ;  /* 0x00000001ff0a7807 */ /* 0x000fe20004800000 */
[----:B------:R-:W-:Y:S01]  /*1e50*/  IMAD.MOV.U32 R120, RZ, RZ, -0x1 ;  /* 0xffffffffff787424 */ /* 0x000fe200078e00ff */
[----:B------:R-:W-:-:S02]  /*1e60*/  ISETP.GE.OR P3, PT, R115, UR9, P3 ;  /* 0x0000000973007c0c */ /* 0x000fc40009f66670 */
[----:B------:R-:W-:Y:S02]  /*1e70*/  SEL R12, RZ, 0x1, !P2 ;  /* 0x00000001ff0c7807 */ /* 0x000fe40005000000 */
[----:B------:R-:W-:Y:S02]  /*1e80*/  LOP3.LUT R125, R125, 0xf, RZ, 0xc0, !PT ;  /* 0x0000000f7d7d7812 */ /* 0x000fe400078ec0ff */
[----:B------:R-:W-:-:S07]  /*1e90*/  LOP3.LUT R127, R12, R127, R10, 0x96, !PT ;  /* 0x0000007f0c7f7212 */ /* 0x000fce00078e960a */
[----:B------:R-:W-:Y:S05]  /*1ea0*/  @P3 BRA `(.L_x_26) ;  /* 0x0000004400e83947 */ /* 0x000fea0003800000 */
[----:B------:R-:W0:Y:S01]  /*1eb0*/  LDC.64 R12, c[0x0][0x6c8] ;  /* 0x0001b200ff0c7b82 */ /* 0x000e220000000a00 */
[----:B------:R-:W-:Y:S01]  /*1ec0*/  IMAD.WIDE R10, R11, 0x40, RZ ;  /* 0x000000400b0a7825 */ /* 0x000fe200078e02ff */
[----:B----45:R-:W-:Y:S01]  /*1ed0*/  ISETP.NE.AND P3, PT, R110, RZ, PT ;  /* 0x000000ff6e00720c */ /* 0x030fe20003f65270 */
[----:B------:R-:W-:Y:S02]  /*1ee0*/  BSSY B0, `(.L_x_26) ;  /* 0x0000476000007945 */ /* 0x000fe40003800000 */
[----:B------:R-:W-:Y:S01]  /*1ef0*/  IMAD.IADD R129, R113, 0x1, -R14 ;  /* 0x0000000171817824 */ /* 0x000fe200078e0a0e */
[----:B------:R-:W-:Y:S01]  /*1f00*/  LOP3.LUT R133, R10, 0x6, R128, 0xf8, !PT ;  /* 0x000000060a857812 */ /* 0x000fe200078ef880 */
[----:B------:R-:W-:-:S03]  /*1f10*/  IMAD.IADD R115, R123, 0x1, -R115 ;  /* 0x000000017b737824 */ /* 0x000fc600078e0a73 */
[----:B------:R-:W-:-:S04]  /*1f20*/  ISETP.GT.AND P1, PT, R129, RZ, PT ;  /* 0x000000ff8100720c */ /* 0x000fc80003f24270 */
[----:B------:R-:W-:Y:S01]  /*1f30*/  ISETP.GT.AND P2, PT, R115, RZ, P1 ;  /* 0x000000ff7300720c */ /* 0x000fe20000f44270 */
[-C--:B0-----:R-:W-:Y:S02]  /*1f40*/  IMAD R14, R11, R12.reuse, RZ ;  /* 0x0000000c0b0e7224 */ /* 0x081fe400078e02ff */
[----:B------:R-:W-:-:S04]  /*1f50*/  IMAD.WIDE.U32 R16, R133, R12, R8 ;  /* 0x0000000c85107225 */ /* 0x000fc800078e0008 */
[----:B------:R-:W-:-:S04]  /*1f60*/  IMAD R9, R133, R13, R14 ;  /* 0x0000000d85097224 */ /* 0x000fc800078e020e */
[----:B------:R-:W-:Y:S01]  /*1f70*/  IMAD.IADD R23, R17, 0x1, R9 ;  /* 0x0000000111177824 */ /* 0x000fe200078e0209 */
[----:B------:R-:W-:Y:S06]  /*1f80*/  @!P3 BRA `(.L_x_27) ;  /* 0x000000340018b947 */ /* 0x000fec0003800000 */
[----:B------:R-:W0:Y:S01]  /*1f90*/  LDC.64 R102, c[0x0][0x6b0] ;  /* 0x0001ac00ff667b82 */ /* 0x000e220000000a00 */
[----:B------:R-:W-:Y:S01]  /*1fa0*/  ULDC.64 UR10, c[0x0][0x6b8] ;  /* 0x0001ae00000a7ab9 */ /* 0x000fe20000000a00 */
[----:B------:R-:W-:Y:S01]  /*1fb0*/  ULDC.64 UR14, c[0x0][0x6a8] ;  /* 0x0001aa00000e7ab9 */ /* 0x000fe20000000a00 */
[----:B------:R-:W-:Y:S01]  /*1fc0*/  IMAD R8, R15, UR10, RZ ;  /* 0x0000000a0f087c24 */ /* 0x000fe2000f8e02ff */
[----:B------:R-:W-:Y:S01]  /*1fd0*/  ULDC.64 UR8, c[0x0][0x6c0] ;  /* 0x0001b00000087ab9 */ /* 0x000fe20000000a00 */
[----:B------:R-:W-:-:S03]  /*1fe0*/  IMAD.WIDE.U32 R108, R5, UR10, R104 ;  /* 0x0000000a056c7c25 */ /* 0x000fc6000f8e0068 */
[----:B------:R-:W1:Y:S01]  /*1ff0*/  LDC.64 R142, c[0x0][0x6b0] ;  /* 0x0001ac00ff8e7b82 */ /* 0x000e620000000a00 */
[----:B------:R-:W-:Y:S02]  /*2000*/  IMAD R135, R5, UR11, R8 ;  /* 0x0000000b05877c24 */ /* 0x000fe4000f8e0208 */
[----:B------:R-:W-:Y:S02]  /*2010*/  IMAD.MOV.U32 R106, RZ, RZ, R108 ;  /* 0x000000ffff6a7224 */ /* 0x000fe400078e006c */
[----:B------:R-:W-:Y:S02]  /*2020*/  IMAD.IADD R107, R109, 0x1, R135 ;  /* 0x000000016d6b7824 */ /* 0x000fe400078e0287 */
[-C--:B0-----:R-:W-:Y:S02]  /*2030*/  IMAD R10, R11, R102.reuse, RZ ;  /* 0x000000660b0a7224 */ /* 0x081fe400078e02ff */
[----:B------:R-:W-:-:S04]  /*2040*/  IMAD.WIDE.U32 R8, R133, R102, R106 ;  /* 0x0000006685087225 */ /* 0x000fc800078e006a */
[----:B------:R-:W-:Y:S01]  /*2050*/  IMAD R137, R133, R103, R10 ;  /* 0x0000006785897224 */ /* 0x000fe200078e020a */
[----:B------:R-:W-:-:S03]  /*2060*/  LEA R14, P3, R8, UR14, 0x2 ;  /* 0x0000000e080e7c11 */ /* 0x000fc6000f8610ff */
[----:B------:R-:W-:-:S05]  /*2070*/  IMAD.IADD R9, R9, 0x1, R137 ;  /* 0x0000000109097824 */ /* 0x000fca00078e0289 */
[----:B------:R-:W-:-:S05]  /*2080*/  LEA.HI.X R15, R8, UR15, R9, 0x2, P3 ;  /* 0x0000000f080f7c11 */ /* 0x000fca00098f1409 */
[----:B------:R0:W2:Y:S01]  /*2090*/  @P2 LDG.E.LTC128B R19, desc[UR16][R14.64] ;  /* 0x000000100e132981 */ /* 0x0000a2000c1e1920 */
[C---:B------:R-:W-:Y:S01]  /*20a0*/  LEA R10, P3, R16.reuse, UR8, 0x2 ;  /* 0x00000008100a7c11 */ /* 0x040fe2000f8610ff */
[-C--:B-1----:R-:W-:Y:S01]  /*20b0*/  IMAD.WIDE.U32 R20, R133, R102.reuse, R142 ;  /* 0x0000006685147225 */ /* 0x082fe200078e008e */
[----:B------:R-:W-:Y:S01]  /*20c0*/  ISETP.GT.AND P6, PT, R129, 0x1, PT ;  /* 0x000000018100780c */ /* 0x000fe20003fc4270 */
[----:B------:R-:W-:Y:S01]  /*20d0*/  BSSY B1, `(.L_x_28) ;  /* 0x0000017000017945 */ /* 0x000fe20003800000 */
[----:B------:R-:W-:Y:S01]  /*20e0*/  LEA.HI.X R11, R16, UR9, R23, 0x2, P3 ;  /* 0x00000009100b7c11 */ /* 0x000fe200098f1417 */
[----:B------:R-:W-:Y:S01]  /*20f0*/  IMAD.WIDE.U32 R8, R133, R102, R104 ;  /* 0x0000006685087225 */ /* 0x000fe200078e0068 */
[----:B------:R-:W-:Y:S02]  /*2100*/  IADD3 R18, P3, R108, R20, RZ ;  /* 0x000000146c127210 */ /* 0x000fe40007f7e0ff */
[----:B------:R-:W-:Y:S01]  /*2110*/  LOP3.LUT R134, R134, 0xfffffffd, RZ, 0xc0, !PT ;  /* 0xfffffffd86867812 */ /* 0x000fe200078ec0ff */
[C---:B------:R-:W-:Y:S01]  /*2120*/  IMAD.IADD R91, R137.reuse, 0x1, R21 ;  /* 0x00000001895b7824 */ /* 0x040fe200078e0215 */
[----:B0-----:R-:W-:Y:S01]  /*2130*/  LEA R14, P4, R18, UR14, 0x2 ;  /* 0x0000000e120e7c11 */ /* 0x001fe2000f8810ff */
[----:B------:R-:W-:-:S02]  /*2140*/  IMAD.IADD R9, R137, 0x1, R9 ;  /* 0x0000000189097824 */ /* 0x000fc400078e0209 */
[----:B------:R-:W-:Y:S02]  /*2150*/  IMAD.X R15, R91, 0x1, R107, P3 ;  /* 0x000000015b0f7824 */ /* 0x000fe400018e066b */
[----:B------:R-:W-:-:S03]  /*2160*/  @P6 LOP3.LUT R134, R134, 0x2, RZ, 0xfc, !PT ;  /* 0x0000000286866812 */ /* 0x000fc600078efcff */
[----:B------:R-:W-:Y:S02]  /*2170*/  LEA.HI.X R15, R18, UR15, R15, 0x2, P4 ;  /* 0x0000000f120f7c11 */ /* 0x000fe4000a0f140f */
[----:B------:R-:W-:Y:S01]  /*2180*/  IADD3 R18, P3, R104, R20, RZ ;  /* 0x0000001468127210 */ /* 0x000fe20007f7e0ff */
[----:B--2---:R-:W-:Y:S02]  /*2190*/  IMAD R16, R19, R110, RZ ;  /* 0x0000006e13107224 */ /* 0x004fe400078e02ff */
[----:B------:R-:W-:Y:S02]  /*21a0*/  IMAD.MOV.U32 R23, RZ, RZ, R19 ;  /* 0x000000ffff177224 */ /* 0x000fe400078e0013 */
[----:B------:R-:W-:Y:S02]  /*21b0*/  IMAD R89, R56, R7, R16 ;  /* 0x0000000738597224 */ /* 0x000fe400078e0210 */
[----:B------:R-:W-:-:S03]  /*21c0*/  IMAD.WIDE.U32 R16, R5, UR10, R8 ;  /* 0x0000000a05107c25 */ /* 0x000fc6000f8e0008 */
[----:B------:R0:W-:Y:S01]  /*21d0*/  @P2 STG.E desc[UR16][R10.64], R89 ;  /* 0x000000590a002986 */ /* 0x0001e2000c101910 */
[----:B------:R-:W-:Y:S01]  /*21e0*/  ISETP.GT.AND P2, PT, R115, RZ, P6 ;  /* 0x000000ff7300720c */ /* 0x000fe20003744270 */
[----:B------:R-:W-:Y:S01]  /*21f0*/  IMAD.IADD R9, R135, 0x1, R17 ;  /* 0x0000000187097824 */ /* 0x000fe200078e0211 */
[----:B------:R-:W-:-:S04]  /*2200*/  LEA R8, P4, R16, UR14, 0x2 ;  /* 0x0000000e10087c11 */ /* 0x000fc8000f8810ff */
[----:B------:R-:W-:-:S07]  /*2210*/  LEA.HI.X R9, R16, UR15, R9, 0x2, P4 ;  /* 0x0000000f10097c11 */ /* 0x000fce000a0f1409 */
[----:B0-----:R-:W-:Y:S05]  /*2220*/  @!P2 BRA `(.L_x_29) ;  /* 0x000000000004a947 */ /* 0x001fea0003800000 */
[----:B------:R0:W5:Y:S02]  /*2230*/  LDG.E.LTC128B R23, desc[UR16][R14.64] ;  /* 0x000000100e177981 */ /* 0x000164000c1e1920 */
.L_x_29:
[----:B------:R-:W-:Y:S05]  /*2240*/  BSYNC B1 ;  /* 0x0000000000017941 */ /* 0x000fea0003800000 */
.L_x_28:
[----:B-----5:R-:W-:Y:S01]  /*2250*/  IMAD R22, R23, R110, RZ ;  /* 0x0000006e17167224 */ /* 0x020fe200078e02ff */
[C---:B------:R-:W-:Y:S01]  /*2260*/  LEA R16, P4, R12.reuse, R10, 0x2 ;  /* 0x0000000a0c107211 */ /* 0x040fe200078810ff */
[--C-:B------:R-:W-:Y:S01]  /*2270*/  IMAD.X R19, R105, 0x1, R91.reuse, P3 ;  /* 0x0000000169137824 */ /* 0x100fe200018e065b */
[----:B------:R-:W-:Y:S01]  /*2280*/  BSSY B1, `(.L_x_30) ;  /* 0x0000011000017945 */ /* 0x000fe20003800000 */
[----:B0-----:R-:W-:Y:S01]  /*2290*/  IMAD.MOV.U32 R15, RZ, RZ, R91 ;  /* 0x000000ffff0f7224 */ /* 0x001fe200078e005b */
[----:B------:R-:W-:Y:S01]  /*22a0*/  LEA.HI.X R17, R12, R11, R13, 0x2, P4 ;  /* 0x0000000b0c117211 */ /* 0x000fe200020f140d */
[----:B------:R-:W-:Y:S02]  /*22b0*/  IMAD R91, R57, R7, R22 ;  /* 0x00000007395b7224 */ /* 0x000fe400078e0216 */
[----:B------:R-:W-:Y:S02]  /*22c0*/  IMAD.MOV.U32 R14, RZ, RZ, R20 ;  /* 0x000000ffff0e7224 */ /* 0x000fe400078e0014 */
[----:B------:R-:W-:Y:S01]  /*22d0*/  IMAD R132, R103, 0x7, RZ ;  /* 0x0000000767847824 */ /* 0x000fe200078e02ff */
[----:B------:R0:W-:Y:S01]  /*22e0*/  @P2 STG.E desc[UR16][R16.64], R91 ;  /* 0x0000005b10002986 */ /* 0x0001e2000c101910 */
[----:B------:R-:W-:Y:S01]  /*22f0*/  ISETP.GT.AND P2, PT, R115, 0x8, P1 ;  /* 0x000000087300780c */ /* 0x000fe20000f44270 */
[----:B------:R-:W-:-:S04]  /*2300*/  IMAD.WIDE.U32 R56, R102, 0x7, R14 ;  /* 0x0000000766387825 */ /* 0x000fc800078e000e */
[----:B------:R-:W-:Y:S01]  /*2310*/  IMAD.WIDE.U32 R18, R5, UR10, R18 ;  /* 0x0000000a05127c25 */ /* 0x000fe2000f8e0012 */
[----:B------:R-:W-:-:S03]  /*2320*/  IADD3 R20, P4, R108, R56, RZ ;  /* 0x000000386c147210 */ /* 0x000fc60007f9e0ff */
[----:B------:R-:W-:Y:S01]  /*2330*/  IMAD.IADD R22, R57, 0x1, R132 ;  /* 0x0000000139167824 */ /* 0x000fe200078e0284 */
[----:B------:R-:W-:Y:S01]  /*2340*/  LEA R14, P3, R18, UR14, 0x2 ;  /* 0x0000000e120e7c11 */ /* 0x000fe2000f8610ff */
[----:B------:R-:W-:Y:S02]  /*2350*/  IMAD.IADD R89, R135, 0x1, R19 ;  /* 0x0000000187597824 */ /* 0x000fe400078e0213 */
[----:B------:R-:W-:Y:S01]  /*2360*/  IMAD.X R21, R22, 0x1, R107, P4 ;  /* 0x0000000116157824 */ /* 0x000fe200020e066b */
[----:B0-----:R-:W-:Y:S09]  /*2370*/  @!P2 BRA `(.L_x_31) ;  /* 0x000000000004a947 */ /* 0x001ff20003800000 */
[----:B------:R0:W5:Y:S02]  /*2380*/  LDG.E.LTC128B R23, desc[UR16][R8.64+0x20] ;  /* 0x0000201008177981 */ /* 0x000164000c1e1920 */
.L_x_31:
[----:B------:R-:W-:Y:S05]  /*2390*/  BSYNC B1 ;  /* 0x0000000000017941 */ /* 0x000fea0003800000 */
.L_x_30:
[----:B-----5:R-:W-:Y:S01]  /*23a0*/  IMAD R19, R23, R110, RZ ;  /* 0x0000006e17137224 */ /* 0x020fe200078e02ff */
[----:B------:R-:W-:Y:S01]  /*23b0*/  LEA.HI.X R15, R18, UR15, R89, 0x2, P3 ;  /* 0x0000000f120f7c11 */ /* 0x000fe200098f1459 */
[----:B------:R-:W-:Y:S01]  /*23c0*/  BSSY B1, `(.L_x_32) ;  /* 0x000000c000017945 */ /* 0x000fe20003800000 */
[----:B------:R-:W-:Y:S01]  /*23d0*/  LEA R18, P3, R20, UR14, 0x2 ;  /* 0x0000000e14127c11 */ /* 0x000fe2000f8610ff */
[----:B------:R-:W-:Y:S01]  /*23e0*/  IMAD R89, R58, R7, R19 ;  /* 0x000000073a597224 */ /* 0x000fe200078e0213 */
[----:B------:R-:W-:Y:S02]  /*23f0*/  ISETP.GT.AND P5, PT, R129, 0x8, PT ;  /* 0x000000088100780c */ /* 0x000fe40003fa4270 */
[----:B------:R-:W-:Y:S02]  /*2400*/  LEA.HI.X R19, R20, UR15, R21, 0x2, P3 ;  /* 0x0000000f14137c11 */ /* 0x000fe400098f1415 */
[----:B------:R-:W-:Y:S01]  /*2410*/  ISETP.GT.AND P3, PT, R115, 0x8, P6 ;  /* 0x000000087300780c */ /* 0x000fe20003764270 */
[----:B------:R1:W-:Y:S01]  /*2420*/  @P2 STG.E desc[UR16][R10.64+0x20], R89 ;  /* 0x000020590a002986 */ /* 0x0003e2000c101910 */
[----:B------:R-:W-:-:S02]  /*2430*/  LOP3.LUT R134, R134, 0xfffffffb, RZ, 0xc0, !PT ;  /* 0xfffffffb86867812 */ /* 0x000fc400078ec0ff */
[----:B------:R-:W-:-:S05]  /*2440*/  ISETP.GT.AND P2, PT, R115, RZ, P5 ;  /* 0x000000ff7300720c */ /* 0x000fca0002f44270 */
[----:B------:R-:W-:-:S04]  /*2450*/  @P5 LOP3.LUT R134, R134, 0x4, RZ, 0xfc, !PT ;  /* 0x0000000486865812 */ /* 0x000fc800078efcff */
[----:B-1----:R-:W-:Y:S05]  /*2460*/  @!P3 BRA `(.L_x_33) ;  /* 0x000000000004b947 */ /* 0x002fea0003800000 */
[----:B------:R1:W5:Y:S02]  /*2470*/  LDG.E.LTC128B R23, desc[UR16][R14.64+0x20] ;  /* 0x000020100e177981 */ /* 0x000364000c1e1920 */
.L_x_33:
[----:B------:R-:W-:Y:S05]  /*2480*/  BSYNC B1 ;  /* 0x0000000000017941 */ /* 0x000fea0003800000 */
.L_x_32:
[----:B-----5:R-:W-:Y:S02]  /*2490*/  IMAD R20, R23, R110, RZ ;  /* 0x0000006e17147224 */ /* 0x020fe400078e02ff */
[----:B------:R-:W-:Y:S02]  /*24a0*/  IMAD.MOV.U32 R147, RZ, RZ, R23 ;  /* 0x000000ffff937224 */ /* 0x000fe400078e0017 */
[----:B------:R-:W-:-:S05]  /*24b0*/  IMAD R59, R59, R7, R20 ;  /* 0x000000073b3b7224 */ /* 0x000fca00078e0214 */
[----:B------:R2:W-:Y:S04]  /*24c0*/  @P3 STG.E desc[UR16][R16.64+0x20], R59 ;  /* 0x0000203b10003986 */ /* 0x0005e8000c101910 */
[----:B------:R3:W4:Y:S01]  /*24d0*/  @P2 LDG.E.LTC128B R147, desc[UR16][R18.64] ;  /* 0x0000001012932981 */ /* 0x000722000c1e1920 */
[----:B------:R-:W-:Y:S01]  /*24e0*/  IADD3 R56, P3, R56, R102, RZ ;  /* 0x0000006638387210 */ /* 0x000fe20007f7e0ff */
[----:B------:R-:W-:Y:S01]  /*24f0*/  IMAD.WIDE.U32 R142, R102, 0x7, R142 ;  /* 0x00000007668e7825 */ /* 0x000fe200078e008e */
[----:B------:R-:W-:Y:S01]  /*2500*/  USHF.L.U32 UR8, UR18, 0x2, URZ ;  /* 0x0000000212087899 */ /* 0x000fe2000800063f */
[----:B------:R-:W-:Y:S01]  /*2510*/  ISETP.GT.AND P4, PT, R129, 0x9, PT ;  /* 0x000000098100780c */ /* 0x000fe20003f84270 */
[----:B------:R-:W-:Y:S01]  /*2520*/  USHF.L.U64.HI UR9, UR18, 0x2, UR19 ;  /* 0x0000000212097899 */ /* 0x000fe20008010213 */
[----:B------:R-:W-:-:S02]  /*2530*/  IMAD.X R57, R22, 0x1, R103, P3 ;  /* 0x0000000116397824 */ /* 0x000fc400018e0667 */
[----:B------:R-:W-:Y:S02]  /*2540*/  IMAD.IADD R143, R132, 0x1, R143 ;  /* 0x00000001848f7824 */ /* 0x000fe400078e028f */
[----:B------:R-:W-:-:S04]  /*2550*/  IMAD.WIDE.U32 R88, R102, 0x7, R56 ;  /* 0x0000000766587825 */ /* 0x000fc800078e0038 */
[----:B------:R-:W-:Y:S01]  /*2560*/  IMAD.IADD R148, R132, 0x1, R89 ;  /* 0x0000000184947824 */ /* 0x000fe200078e0259 */
[-C--:B------:R-:W-:Y:S01]  /*2570*/  IADD3 R118, P3, R88, R102.reuse, RZ ;  /* 0x0000006658767210 */ /* 0x080fe20007f7e0ff */
[----:B---3--:R-:W-:-:S04]  /*2580*/  IMAD.WIDE.U32 R18, R133, R102, R142 ;  /* 0x0000006685127225 */ /* 0x008fc800078e008e */
[----:B------:R-:W-:Y:S02]  /*2590*/  IMAD.X R119, R148, 0x1, R103, P3 ;  /* 0x0000000194777824 */ /* 0x000fe400018e0667 */
[----:B------:R-:W-:Y:S02]  /*25a0*/  IMAD R21, R13, 0x1c, RZ ;  /* 0x0000001c0d157824 */ /* 0x000fe400078e02ff */
[----:B------:R-:W-:-:S04]  /*25b0*/  IMAD.WIDE.U32 R92, R102, 0x7, R118 ;  /* 0x00000007665c7825 */ /* 0x000fc800078e0076 */
[----:B------:R-:W-:Y:S01]  /*25c0*/  IMAD.IADD R158, R132, 0x1, R93 ;  /* 0x00000001849e7824 */ /* 0x000fe200078e025d */
[----:B------:R-:W-:Y:S01]  /*25d0*/  IADD3 R90, P3, R92, R102, RZ ;  /* 0x000000665c5a7210 */ /* 0x000fe20007f7e0ff */
[----:B------:R-:W-:-:S04]  /*25e0*/  IMAD.WIDE.U32 R22, R12, 0x1c, R16 ;  /* 0x0000001c0c167825 */ /* 0x000fc800078e0010 */
[----:B------:R-:W-:Y:S01]  /*25f0*/  IMAD.X R91, R158, 0x1, R103, P3 ;  /* 0x000000019e5b7824 */ /* 0x000fe200018e0667 */
[----:B------:R-:W-:Y:S01]  /*2600*/  IADD3 R18, P3, R104, R18, RZ ;  /* 0x0000001268127210 */ /* 0x000fe20007f7e0ff */
[----:B------:R-:W-:Y:S02]  /*2610*/  IMAD.IADD R23, R23, 0x1, R21 ;  /* 0x0000000117177824 */ /* 0x000fe400078e0215 */
[----:B------:R-:W-:Y:S01]  /*2620*/  IMAD.WIDE.U32 R94, R102, 0x7, R90 ;  /* 0x00000007665e7825 */ /* 0x000fe200078e005a */
[----:B------:R-:W-:-:S03]  /*2630*/  IADD3.X R19, R105, R137, R19, P3, !PT ;  /* 0x0000008969137210 */ /* 0x000fc60001ffe413 */
[----:B------:R-:W-:Y:S01]  /*2640*/  IMAD.IADD R146, R132, 0x1, R95 ;  /* 0x0000000184927824 */ /* 0x000fe200078e025f */
[----:B------:R-:W-:Y:S01]  /*2650*/  IADD3 R96, P3, R94, R102, RZ ;  /* 0x000000665e607210 */ /* 0x000fe20007f7e0ff */
[----:B------:R-:W-:-:S04]  /*2660*/  IMAD.WIDE.U32 R18, R5, UR10, R18 ;  /* 0x0000000a05127c25 */ /* 0x000fc8000f8e0012 */
[----:B------:R-:W-:Y:S02]  /*2670*/  IMAD.X R97, R146, 0x1, R103, P3 ;  /* 0x0000000192617824 */ /* 0x000fe400018e0667 */
[----:B------:R-:W-:Y:S02]  /*2680*/  IMAD.IADD R19, R135, 0x1, R19 ;  /* 0x0000000187137824 */ /* 0x000fe400078e0213 */
[----:B------:R-:W-:-:S04]  /*2690*/  IMAD.WIDE.U32 R98, R102, 0x7, R96 ;  /* 0x0000000766627825 */ /* 0x000fc800078e0060 */
[----:B------:R-:W-:Y:S01]  /*26a0*/  IMAD.IADD R150, R132, 0x1, R99 ;  /* 0x0000000184967824 */ /* 0x000fe200078e0263 */
[----:B------:R-:W-:-:S05]  /*26b0*/  IADD3 R100, P3, R98, R102, RZ ;  /* 0x0000006662647210 */ /* 0x000fca0007f7e0ff */
[----:B------:R-:W-:Y:S02]  /*26c0*/  IMAD.X R101, R150, 0x1, R103, P3 ;  /* 0x0000000196657824 */ /* 0x000fe400018e0667 */
[----:B------:R-:W-:-:S04]  /*26d0*/  IMAD.WIDE.U32 R138, R102, 0x7, R100 ;  /* 0x00000007668a7825 */ /* 0x000fc800078e0064 */
[----:B------:R-:W-:Y:S02]  /*26e0*/  IMAD.IADD R152, R132, 0x1, R139 ;  /* 0x0000000184987824 */ /* 0x000fe400078e028b */
[----:B----4-:R-:W-:-:S04]  /*26f0*/  IMAD R20, R147, R110, RZ ;  /* 0x0000006e93147224 */ /* 0x010fc800078e02ff */
[----:B--2---:R-:W-:Y:S01]  /*2700*/  IMAD R59, R60, R7, R20 ;  /* 0x000000073c3b7224 */ /* 0x004fe200078e0214 */
[----:B------:R-:W-:-:S04]  /*2710*/  LEA R20, P3, R18, UR14, 0x2 ;  /* 0x0000000e12147c11 */ /* 0x000fc8000f8610ff */
[----:B------:R2:W-:Y:S01]  /*2720*/  @P2 STG.E desc[UR16][R22.64], R59 ;  /* 0x0000003b16002986 */ /* 0x0005e2000c101910 */
[----:B------:R-:W-:Y:S02]  /*2730*/  IADD3 R56, P2, R56, R108, RZ ;  /* 0x0000006c38387210 */ /* 0x000fe40007f5e0ff */
[----:B------:R-:W-:Y:S02]  /*2740*/  LEA.HI.X R21, R18, UR15, R19, 0x2, P3 ;  /* 0x0000000f12157c11 */ /* 0x000fe400098f1413 */
[----:B------:R-:W-:Y:S01]  /*2750*/  LEA R116, P3, R56, UR14, 0x2 ;  /* 0x0000000e38747c11 */ /* 0x000fe2000f8610ff */
[----:B------:R-:W-:Y:S01]  /*2760*/  IMAD.X R57, R57, 0x1, R107, P2 ;  /* 0x0000000139397824 */ /* 0x000fe200010e066b */
[----:B------:R-:W-:-:S04]  /*2770*/  IADD3 R140, P2, R138, R102, RZ ;  /* 0x000000668a8c7210 */ /* 0x000fc80007f5e0ff */
[----:B------:R-:W-:Y:S01]  /*2780*/  LEA.HI.X R117, R56, UR15, R57, 0x2, P3 ;  /* 0x0000000f38757c11 */ /* 0x000fe200098f1439 */
[----:B------:R-:W-:Y:S01]  /*2790*/  IMAD.X R141, R152, 0x1, R103, P2 ;  /* 0x00000001988d7824 */ /* 0x000fe200010e0667 */
[----:B------:R-:W-:Y:S02]  /*27a0*/  IADD3 R144, P3, R142, R102, RZ ;  /* 0x000000668e907210 */ /* 0x000fe40007f7e0ff */
[----:B------:R-:W-:Y:S01]  /*27b0*/  IADD3 R18, P2, R16, UR8, RZ ;  /* 0x0000000810127c10 */ /* 0x000fe2000ff5e0ff */
[----:B------:R-:W-:-:S03]  /*27c0*/  IMAD.WIDE.U32 R130, R102, 0x7, R140 ;  /* 0x0000000766827825 */ /* 0x000fc600078e008c */
[----:B------:R-:W-:Y:S01]  /*27d0*/  IADD3.X R19, R17, UR9, RZ, P2, !PT ;  /* 0x0000000911137c10 */ /* 0x000fe200097fe4ff */
[----:B------:R-:W-:Y:S01]  /*27e0*/  IMAD.X R145, R143, 0x1, R103, P3 ;  /* 0x000000018f917824 */ /* 0x000fe200018e0667 */
[-C--:B------:R-:W-:Y:S01]  /*27f0*/  IADD3 R151, P2, P3, R108, R102.reuse, R130 ;  /* 0x000000666c977210 */ /* 0x080fe20007b5e082 */
[----:B------:R-:W-:Y:S02]  /*2800*/  IMAD.IADD R153, R132, 0x1, R131 ;  /* 0x0000000184997824 */ /* 0x000fe400078e0283 */
[----:B------:R-:W-:-:S03]  /*2810*/  IMAD.WIDE.U32 R56, R133, R102, R144 ;  /* 0x0000006685387225 */ /* 0x000fc600078e0090 */
[----:B------:R-:W-:Y:S02]  /*2820*/  IADD3.X R136, R107, R103, R153, P2, P3 ;  /* 0x000000676b887210 */ /* 0x000fe400017e6499 */
[----:B------:R-:W-:-:S04]  /*2830*/  IADD3 R56, P2, R104, R56, RZ ;  /* 0x0000003868387210 */ /* 0x000fc80007f5e0ff */
[----:B------:R-:W-:Y:S02]  /*2840*/  IADD3.X R57, R105, R137, R57, P2, !PT ;  /* 0x0000008969397210 */ /* 0x000fe400017fe439 */
[----:B------:R-:W-:-:S13]  /*2850*/  ISETP.GT.AND P2, PT, R115, RZ, P4 ;  /* 0x000000ff7300720c */ /* 0x000fda0002744270 */
[----:B------:R-:W3:Y:S01]  /*2860*/  @P2 LDG.E.LTC128B R147, desc[UR16][R116.64] ;  /* 0x0000001074932981 */ /* 0x000ee2000c1e1920 */
[----:B------:R-:W-:Y:S01]  /*2870*/  IMAD.WIDE.U32 R56, R5, UR10, R56 ;  /* 0x0000000a05387c25 */ /* 0x000fe2000f8e0038 */
[----:B------:R-:W-:Y:S03]  /*2880*/  BSSY B1, `(.L_x_34) ;  /* 0x000000c000017945 */ /* 0x000fe60003800000 */
[----:B------:R-:W-:Y:S02]  /*2890*/  IMAD.IADD R57, R135, 0x1, R57 ;  /* 0x0000000187397824 */ /* 0x000fe400078e0239 */
[----:B---3--:R-:W-:-:S04]  /*28a0*/  IMAD R58, R147, R110, RZ ;  /* 0x0000006e933a7224 */ /* 0x008fc800078e02ff */
[----:B------:R-:W-:-:S05]  /*28b0*/  IMAD R61, R61, R7, R58 ;  /* 0x000000073d3d7224 */ /* 0x000fca00078e023a */
[----:B------:R3:W-:Y:S01]  /*28c0*/  @P2 STG.E desc[UR16][R18.64], R61 ;  /* 0x0000003d12002986 */ /* 0x0007e2000c101910 */
[----:B------:R-:W-:-:S04]  /*28d0*/  LEA R58, P2, R56, UR14, 0x2 ;  /* 0x0000000e383a7c11 */ /* 0x000fc8000f8410ff */
[----:B--2---:R-:W-:Y:S02]  /*28e0*/  LEA.HI.X R59, R56, UR15, R57, 0x2, P2 ;  /* 0x0000000f383b7c11 */ /* 0x004fe400090f1439 */
[----:B------:R-:W-:-:S04]  /*28f0*/  IADD3 R56, P2, R10, UR8, RZ ;  /* 0x000000080a387c10 */ /* 0x000fc8000ff5e0ff */
[----:B------:R-:W-:Y:S02]  /*2900*/  IADD3.X R57, R11, UR9, RZ, P2, !PT ;  /* 0x000000090b397c10 */ /* 0x000fe400097fe4ff */
[----:B------:R-:W-:-:S13]  /*2910*/  ISETP.GT.AND P2, PT, R115, 0x8, P5 ;  /* 0x000000087300780c */ /* 0x000fda0002f44270 */
[----:B---3--:R-:W-:Y:S05]  /*2920*/  @!P2 BRA `(.L_x_35) ;  /* 0x000000000004a947 */ /* 0x008fea0003800000 */
[----:B------:R2:W5:Y:S02]  /*2930*/  LDG.E.LTC128B R147, desc[UR16][R20.64+0x20] ;  /* 0x0000201014937981 */ /* 0x000564000c1e1920 */
.L_x_35:
[----:B------:R-:W-:Y:S05]  /*2940*/  BSYNC B1 ;  /* 0x0000000000017941 */ /* 0x000fea0003800000 */
.L_x_34:
[----:B-----5:R-:W-:Y:S01]  /*2950*/  IMAD R60, R147, R110, RZ ;  /* 0x0000006e933c7224 */ /* 0x020fe200078e02ff */
[----:B------:R-:W-:Y:S01]  /*2960*/  BSSY B1, `(.L_x_36) ;  /* 0x0000007000017945 */ /* 0x000fe20003800000 */
[----:B------:R-:W-:Y:S02]  /*2970*/  IMAD.MOV.U32 R155, RZ, RZ, R147 ;  /* 0x000000ffff9b7224 */ /* 0x000fe400078e0093 */
[----:B------:R-:W-:-:S05]  /*2980*/  IMAD R61, R62, R7, R60 ;  /* 0x000000073e3d7224 */ /* 0x000fca00078e023c */
[----:B------:R3:W-:Y:S01]  /*2990*/  @P2 STG.E desc[UR16][R56.64+0x20], R61 ;  /* 0x0000203d38002986 */ /* 0x0007e2000c101910 */
[----:B------:R-:W-:-:S13]  /*29a0*/  ISETP.GT.AND P2, PT, R115, 0x8, P4 ;  /* 0x000000087300780c */ /* 0x000fda0002744270 */
[----:B---3--:R-:W-:Y:S05]  /*29b0*/  @!P2 BRA `(.L_x_37) ;  /* 0x000000000004a947 */ /* 0x008fea0003800000 */
[----:B------:R3:W5:Y:S02]  /*29c0*/  LDG.E.LTC128B R155, desc[UR16][R58.64+0x20] ;  /* 0x000020103a9b7981 */ /* 0x000764000c1e1920 */
.L_x_37:
[----:B------:R-:W-:Y:S05]  /*29d0*/  BSYNC B1 ;  /* 0x0000000000017941 */ /* 0x000fea0003800000 */
.L_x_36:
[----:B-----5:R-:W-:Y:S01]  /*29e0*/  IMAD R60, R155, R110, RZ ;  /* 0x0000006e9b3c7224 */ /* 0x020fe200078e02ff */
[----:B------:R-:W-:Y:S01]  /*29f0*/  ISETP.GT.AND P5, PT, R129, 0x10, PT ;  /* 0x000000108100780c */ /* 0x000fe20003fa4270 */
[----:B------:R-:W-:Y:S01]  /*2a00*/  IMAD.WIDE.U32 R142, R102, 0x7, R142 ;  /* 0x00000007668e7825 */ /* 0x000fe200078e008e */
[----:B------:R-:W-:Y:S01]  /*2a10*/  LOP3.LUT R134, R134, 0xfffffbff, RZ, 0xc0, !PT ;  /* 0xfffffbff86867812 */ /* 0x000fe200078ec0ff */
[----:B------:R-:W-:Y:S02]  /*2a20*/  BSSY B1, `(.L_x_38) ;  /* 0x00000ae000017945 */ /* 0x000fe40003800000 */
[----:B------:R-:W-:Y:S02]  /*2a30*/  IMAD R63, R63, R7, R60 ;  /* 0x000000073f3f7224 */ /* 0x000fe400078e023c */
[----:B------:R-:W-:-:S03]  /*2a40*/  IMAD.WIDE.U32 R144, R102, 0x7, R144 ;  /* 0x0000000766907825 */ /* 0x000fc600078e0090 */
[----:B------:R4:W-:Y:S01]  /*2a50*/  @P2 STG.E desc[UR16][R18.64+0x20], R63 ;  /* 0x0000203f12002986 */ /* 0x0009e2000c101910 */
[----:B------:R-:W-:Y:S02]  /*2a60*/  IADD3 R88, P2, R108, R88, RZ ;  /* 0x000000586c587210 */ /* 0x000fe40007f5e0ff */
[----:B------:R-:W-:-:S03]  /*2a70*/  @P5 LOP3.LUT R134, R134, 0x400, RZ, 0xfc, !PT ;  /* 0x0000040086865812 */ /* 0x000fc600078efcff */
[----:B------:R-:W-:Y:S01]  /*2a80*/  IMAD.X R61, R148, 0x1, R107, P2 ;  /* 0x00000001943d7824 */ /* 0x000fe200010e066b */
[----:B------:R-:W-:-:S04]  /*2a90*/  LEA R116, P2, R88, UR14, 0x2 ;  /* 0x0000000e58747c11 */ /* 0x000fc8000f8410ff */
[----:B------:R-:W-:Y:S02]  /*2aa0*/  LEA.HI.X R117, R88, UR15, R61, 0x2, P2 ;  /* 0x0000000f58757c11 */ /* 0x000fe400090f143d */
[----:B------:R-:W-:-:S04]  /*2ab0*/  IADD3 R88, P2, R10, UR6, RZ ;  /* 0x000000060a587c10 */ /* 0x000fc8000ff5e0ff */
[----:B------:R-:W-:Y:S02]  /*2ac0*/  IADD3.X R89, R11, UR5, RZ, P2, !PT ;  /* 0x000000050b597c10 */ /* 0x000fe400097fe4ff */
[----:B------:R-:W-:-:S05]  /*2ad0*/  IADD3 R60, P2, R118, R108, RZ ;  /* 0x0000006c763c7210 */ /* 0x000fca0007f5e0ff */
[----:B------:R-:W-:Y:S01]  /*2ae0*/  IMAD.X R119, R119, 0x1, R107, P2 ;  /* 0x0000000177777824 */ /* 0x000fe200010e066b */
[----:B------:R-:W-:-:S04]  /*2af0*/  LEA R118, P2, R60, UR14, 0x2 ;  /* 0x0000000e3c767c11 */ /* 0x000fc8000f8410ff */
[----:B------:R-:W-:Y:S02]  /*2b00*/  LEA.HI.X R119, R60, UR15, R119, 0x2, P2 ;  /* 0x0000000f3c777c11 */ /* 0x000fe400090f1477 */
[----:B------:R-:W-:-:S04]  /*2b10*/  IADD3 R148, P2, R142, R102, RZ ;  /* 0x000000668e947210 */ /* 0x000fc80007f5e0ff */
[----:B------:R-:W-:Y:S02]  /*2b20*/  IADD3.X R149, R103, R132, R143, P2, !PT ;  /* 0x0000008467957210 */ /* 0x000fe400017fe48f */
[-C--:B------:R-:W-:Y:S01]  /*2b30*/  IADD3 R156, P2, R144, R102.reuse, RZ ;  /* 0x00000066909c7210 */ /* 0x080fe20007f5e0ff */
[----:B------:R-:W-:-:S03]  /*2b40*/  IMAD.WIDE.U32 R60, R133, R102, R148 ;  /* 0x00000066853c7225 */ /* 0x000fc600078e0094 */
[----:B------:R-:W-:Y:S01]  /*2b50*/  IADD3.X R157, R103, R132, R145, P2, !PT ;  /* 0x00000084679d7210 */ /* 0x000fe200017fe491 */
[----:B------:R-:W-:Y:S01]  /*2b60*/  IMAD.WIDE.U32 R148, R102, 0x7, R148 ;  /* 0x0000000766947825 */ /* 0x000fe200078e0094 */
[----:B------:R-:W-:-:S03]  /*2b70*/  IADD3 R60, P2, R104, R60, RZ ;  /* 0x0000003c683c7210 */ /* 0x000fc60007f5e0ff */
[----:B----4-:R-:W-:Y:S01]  /*2b80*/  IMAD.WIDE.U32 R62, R133, R102, R156 ;  /* 0x00000066853e7225 */ /* 0x010fe200078e009c */
[----:B------:R-:W-:Y:S02]  /*2b90*/  IADD3.X R61, R105, R137, R61, P2, !PT ;  /* 0x00000089693d7210 */ /* 0x000fe400017fe43d */
[----:B------:R-:W-:Y:S01]  /*2ba0*/  IADD3 R142, P2, R104, R62, RZ ;  /* 0x0000003e688e7210 */ /* 0x000fe20007f5e0ff */
[----:B------:R-:W-:-:S03]  /*2bb0*/  IMAD.WIDE.U32 R60, R5, UR10, R60 ;  /* 0x0000000a053c7c25 */ /* 0x000fc6000f8e003c */
[----:B------:R-:W-:Y:S01]  /*2bc0*/  IADD3.X R143, R105, R137, R63, P2, !PT ;  /* 0x00000089698f7210 */ /* 0x000fe200017fe43f */
[----:B------:R-:W-:Y:S01]  /*2bd0*/  IMAD.IADD R61, R135, 0x1, R61 ;  /* 0x00000001873d7824 */ /* 0x000fe200078e023d */
[----:B------:R-:W-:Y:S01]  /*2be0*/  LEA R62, P2, R60, UR14, 0x2 ;  /* 0x0000000e3c3e7c11 */ /* 0x000fe2000f8410ff */
[----:B------:R-:W-:-:S03]  /*2bf0*/  IMAD.WIDE.U32 R142, R5, UR10, R142 ;  /* 0x0000000a058e7c25 */ /* 0x000fc6000f8e008e */
[----:B------:R-:W-:Y:S01]  /*2c00*/  LEA.HI.X R63, R60, UR15, R61, 0x2, P2 ;  /* 0x0000000f3c3f7c11 */ /* 0x000fe200090f143d */
[----:B------:R-:W-:Y:S01]  /*2c10*/  IMAD.IADD R61, R135, 0x1, R143 ;  /* 0x00000001873d7824 */ /* 0x000fe200078e028f */
[----:B------:R-:W-:-:S04]  /*2c20*/  LEA R60, P2, R142, UR14, 0x2 ;  /* 0x0000000e8e3c7c11 */ /* 0x000fc8000f8410ff */
[----:B------:R-:W-:Y:S02]  /*2c30*/  LEA.HI.X R61, R142, UR15, R61, 0x2, P2 ;  /* 0x0000000f8e3d7c11 */ /* 0x000fe400090f143d */
[----:B------:R-:W-:-:S05]  /*2c40*/  IADD3 R92, P2, R108, R92, RZ ;  /* 0x0000005c6c5c7210 */ /* 0x000fca0007f5e0ff */
[----:B------:R-:W-:Y:S01]  /*2c50*/  IMAD.X R93, R158, 0x1, R107, P2 ;  /* 0x000000019e5d7824 */ /* 0x000fe200010e066b */
[----:B------:R-:W-:-:S04]  /*2c60*/  LEA R144, P2, R92, UR14, 0x2 ;  /* 0x0000000e5c907c11 */ /* 0x000fc8000f8410ff */
[----:B------:R-:W-:Y:S02]  /*2c70*/  LEA.HI.X R145, R92, UR15, R93, 0x2, P2 ;  /* 0x0000000f5c917c11 */ /* 0x000fe400090f145d */
[----:B------:R-:W-:-:S05]  /*2c80*/  IADD3 R90, P2, R90, R108, RZ ;  /* 0x0000006c5a5a7210 */ /* 0x000fca0007f5e0ff */
[----:B------:R-:W-:Y:S01]  /*2c90*/  IMAD.X R91, R91, 0x1, R107, P2 ;  /* 0x000000015b5b7824 */ /* 0x000fe200010e066b */
[----:B------:R-:W-:-:S04]  /*2ca0*/  LEA R142, P2, R90, UR14, 0x2 ;  /* 0x0000000e5a8e7c11 */ /* 0x000fc8000f8410ff */
[----:B------:R-:W-:Y:S01]  /*2cb0*/  LEA.HI.X R143, R90, UR15, R91, 0x2, P2 ;  /* 0x0000000f5a8f7c11 */ /* 0x000fe200090f145b */
[----:B------:R-:W-:Y:S01]  /*2cc0*/  IMAD.WIDE.U32 R90, R102, 0x7, R156 ;  /* 0x00000007665a7825 */ /* 0x000fe200078e009c */
[----:B------:R-:W-:-:S04]  /*2cd0*/  IADD3 R156, P2, R148, R102, RZ ;  /* 0x00000066949c7210 */ /* 0x000fc80007f5e0ff */
[----:B------:R-:W-:Y:S02]  /*2ce0*/  IADD3.X R157, R103, R132, R149, P2, !PT ;  /* 0x00000084679d7210 */ /* 0x000fe400017fe495 */
[----:B------:R-:W-:-:S04]  /*2cf0*/  IADD3 R158, P2, R90, R102, RZ ;  /* 0x000000665a9e7210 */ /* 0x000fc80007f5e0ff */
[----:B------:R-:W-:Y:S01]  /*2d00*/  IADD3.X R159, R103, R132, R91, P2, !PT ;  /* 0x00000084679f7210 */ /* 0x000fe200017fe45b */
[----:B------:R-:W-:-:S04]  /*2d10*/  IMAD.WIDE.U32 R90, R133, R102, R156 ;  /* 0x00000066855a7225 */ /* 0x000fc800078e009c */
[----:B------:R-:W-:Y:S01]  /*2d20*/  IMAD.WIDE.U32 R92, R133, R102, R158 ;  /* 0x00000066855c7225 */ /* 0x000fe200078e009e */
[----:B------:R-:W-:-:S03]  /*2d30*/  IADD3 R90, P2, R104, R90, RZ ;  /* 0x0000005a685a7210 */ /* 0x000fc60007f5e0ff */
[----:B------:R-:W-:Y:S01]  /*2d40*/  IMAD.WIDE.U32 R156, R102, 0x7, R156 ;  /* 0x00000007669c7825 */ /* 0x000fe200078e009c */
[----:B------:R-:W-:Y:S02]  /*2d50*/  IADD3.X R91, R105, R137, R91, P2, !PT ;  /* 0x00000089695b7210 */ /* 0x000fe400017fe45b */
[----:B------:R-:W-:Y:S01]  /*2d60*/  IADD3 R148, P2, R104, R92, RZ ;  /* 0x0000005c68947210 */ /* 0x000fe20007f5e0ff */
[----:B------:R-:W-:-:S03]  /*2d70*/  IMAD.WIDE.U32 R158, R102, 0x7, R158 ;  /* 0x00000007669e7825 */ /* 0x000fc600078e009e */
[----:B------:R-:W-:Y:S01]  /*2d80*/  IADD3.X R149, R105, R137, R93, P2, !PT ;  /* 0x0000008969957210 */ /* 0x000fe200017fe45d */
[----:B------:R-:W-:-:S04]  /*2d90*/  IMAD.WIDE.U32 R90, R5, UR10, R90 ;  /* 0x0000000a055a7c25 */ /* 0x000fc8000f8e005a */
        /* <DEDUP_REMOVED lines=22> */
[----:B------:R-:W-:Y:S01]  /*2f00*/  IMAD.WIDE.U32 R96, R133, R102, R162 ;  /* 0x0000006685607225 */ /* 0x000fe200078e00a2 */
[----:B------:R-:W-:-:S03]  /*2f10*/  IADD3.X R95, R105, R137, R95, P2, !PT ;  /* 0x00000089695f7210 */ /* 0x000fc600017fe45f */
[----:B------:R-:W-:Y:S01]  /*2f20*/  IMAD.WIDE.U32 R162, R102, 0x7, R162 ;  /* 0x0000000766a27825 */ /* 0x000fe200078e00a2 */
[----:B------:R-:W-:-:S03]  /*2f30*/  IADD3 R156, P2, R104, R96, RZ ;  /* 0x00000060689c7210 */ /* 0x000fc60007f5e0ff */
[----:B------:R-:W-:Y:S01]  /*2f40*/  IMAD.WIDE.U32 R94, R5, UR10, R94 ;  /* 0x0000000a055e7c25 */ /* 0x000fe2000f8e005e */
[----:B------:R-:W-:-:S03]  /*2f50*/  IADD3.X R157, R105, R137, R97, P2, !PT ;  /* 0x00000089699d7210 */ /* 0x000fc600017fe461 */
        /* <DEDUP_REMOVED lines=71> */
[----:B------:R-:W-:Y:S02]  /*33d0*/  IADD3.X R153, R103, R132, R169, P2, !PT ;  /* 0x0000008467997210 */ /* 0x000fe400017fe4a9 */
[----:B------:R-:W-:Y:S01]  /*33e0*/  LEA R108, P2, R151, UR14, 0x2 ;  /* 0x0000000e976c7c11 */ /* 0x000fe2000f8410ff */
[----:B------:R-:W-:-:S03]  /*33f0*/  IMAD.WIDE.U32 R132, R133, R102, R152 ;  /* 0x0000006685847225 */ /* 0x000fc600078e0098 */
[----:B------:R-:W-:Y:S02]  /*3400*/  LEA.HI.X R109, R151, UR15, R136, 0x2, P2 ;  /* 0x0000000f976d7c11 */ /* 0x000fe400090f1488 */
[----:B------:R-:W-:-:S04]  /*3410*/  IADD3 R102, P2, R104, R130, RZ ;  /* 0x0000008268667210 */ /* 0x000fc80007f5e0ff */
[----:B------:R-:W-:Y:S02]  /*3420*/  IADD3.X R103, R105, R137, R131, P2, !PT ;  /* 0x0000008969677210 */ /* 0x000fe400017fe483 */
[----:B------:R-:W-:-:S04]  /*3430*/  IADD3 R130, P2, R104, R132, RZ ;  /* 0x0000008468827210 */ /* 0x000fc80007f5e0ff */
[----:B------:R-:W-:Y:S01]  /*3440*/  IADD3.X R131, R105, R137, R133, P2, !PT ;  /* 0x0000008969837210 */ /* 0x000fe200017fe485 */
[----:B------:R-:W-:-:S04]  /*3450*/  IMAD.WIDE.U32 R104, R5, UR10, R102 ;  /* 0x0000000a05687c25 */ /* 0x000fc8000f8e0066 */
[----:B------:R-:W-:Y:S01]  /*3460*/  IMAD.WIDE.U32 R130, R5, UR10, R130 ;  /* 0x0000000a05827c25 */ /* 0x000fe2000f8e0082 */
[----:B------:R-:W-:-:S03]  /*3470*/  LEA R102, P2, R104, UR14, 0x2 ;  /* 0x0000000e68667c11 */ /* 0x000fc6000f8410ff */
[C---:B------:R-:W-:Y:S02]  /*3480*/  IMAD.IADD R5, R135.reuse, 0x1, R105 ;  /* 0x0000000187057824 */ /* 0x040fe400078e0269 */
[----:B------:R-:W-:-:S03]  /*3490*/  IMAD.IADD R135, R135, 0x1, R131 ;  /* 0x0000000187877824 */ /* 0x000fc600078e0283 */
[----:B------:R-:W-:Y:S02]  /*34a0*/  LEA.HI.X R103, R104, UR15, R5, 0x2, P2 ;  /* 0x0000000f68677c11 */ /* 0x000fe400090f1405 */
[----:B------:R-:W-:-:S04]  /*34b0*/  LEA R104, P2, R130, UR14, 0x2 ;  /* 0x0000000e82687c11 */ /* 0x000fc8000f8410ff */
[----:B------:R-:W-:Y:S02]  /*34c0*/  LEA.HI.X R105, R130, UR15, R135, 0x2, P2 ;  /* 0x0000000f82697c11 */ /* 0x000fe400090f1487 */
[----:B------:R-:W-:-:S13]  /*34d0*/  ISETP.GT.AND P2, PT, R115, RZ, P5 ;  /* 0x000000ff7300720c */ /* 0x000fda0002f44270 */
[----:B------:R-:W-:Y:S05]  /*34e0*/  @!P2 BRA `(.L_x_39) ;  /* 0x000000000004a947 */ /* 0x000fea0003800000 */
[----:B------:R4:W5:Y:S02]  /*34f0*/  LDG.E.LTC128B R155, desc[UR16][R116.64] ;  /* 0x00000010749b7981 */ /* 0x000964000c1e1920 */
.L_x_39:
[----:B------:R-:W-:Y:S05]  /*3500*/  BSYNC B1 ;  /* 0x0000000000017941 */ /* 0x000fea0003800000 */
.L_x_38:
[----:B-----5:R-:W-:Y:S01]  /*3510*/  IMAD R5, R155, R110, RZ ;  /* 0x0000006e9b057224 */ /* 0x020fe200078e02ff */
[----:B------:R-:W-:Y:S01]  /*3520*/  ISETP.GT.AND P3, PT, R129, 0x11, PT ;  /* 0x000000118100780c */ /* 0x000fe20003f64270 */
[----:B------:R-:W-:Y:S01]  /*3530*/  BSSY B1, `(.L_x_40) ;  /* 0x000000a000017945 */ /* 0x000fe20003800000 */
[----:B------:R-:W-:Y:S01]  /*3540*/  LOP3.LUT R134, R134, 0xfffffdff, RZ, 0xc0, !PT ;  /* 0xfffffdff86867812 */ /* 0x000fe200078ec0ff */
[----:B------:R-:W-:-:S05]  /*3550*/  IMAD R5, R64, R7, R5 ;  /* 0x0000000740057224 */ /* 0x000fca00078e0205 */
[----:B------:R0:W-:Y:S01]  /*3560*/  @P2 STG.E desc[UR16][R88.64], R5 ;  /* 0x0000000558002986 */ /* 0x0001e2000c101910 */
[----:B----4-:R-:W-:-:S04]  /*3570*/  IADD3 R116, P2, R16, UR6, RZ ;  /* 0x0000000610747c10 */ /* 0x010fc8000ff5e0ff */
[----:B------:R-:W-:Y:S02]  /*3580*/  IADD3.X R117, R17, UR5, RZ, P2, !PT ;  /* 0x0000000511757c10 */ /* 0x000fe400097fe4ff */
[----:B------:R-:W-:Y:S02]  /*3590*/  ISETP.GT.AND P2, PT, R115, RZ, P3 ;  /* 0x000000ff7300720c */ /* 0x000fe40001f44270 */
[----:B------:R-:W-:-:S11]  /*35a0*/  @P3 LOP3.LUT R134, R134, 0x200, RZ, 0xfc, !PT ;  /* 0x0000020086863812 */ /* 0x000fd600078efcff */
[----:B0-----:R-:W-:Y:S05]  /*35b0*/  @!P2 BRA `(.L_x_41) ;  /* 0x000000000004a947 */ /* 0x001fea0003800000 */
[----:B------:R0:W5:Y:S02]  /*35c0*/  LDG.E.LTC128B R155, desc[UR16][R118.64] ;  /* 0x00000010769b7981 */ /* 0x000164000c1e1920 */
.L_x_41:
[----:B------:R-:W-:Y:S05]  /*35d0*/  BSYNC B1 ;  /* 0x0000000000017941 */ /* 0x000fea0003800000 */
.L_x_40:
[----:B-----5:R-:W-:Y:S01]  /*35e0*/  IMAD R64, R155, R110, RZ ;  /* 0x0000006e9b407224 */ /* 0x020fe200078e02ff */
[----:B------:R-:W-:Y:S03]  /*35f0*/  BSSY B1, `(.L_x_42) ;  /* 0x0000006000017945 */ /* 0x000fe60003800000 */
[----:B------:R-:W-:-:S05]  /*3600*/  IMAD R65, R65, R7, R64 ;  /* 0x0000000741417224 */ /* 0x000fca00078e0240 */
[----:B------:R4:W-:Y:S01]  /*3610*/  @P2 STG.E desc[UR16][R116.64], R65 ;  /* 0x0000004174002986 */ /* 0x0009e2000c101910 */
[----:B------:R-:W-:-:S13]  /*3620*/  ISETP.GT.AND P2, PT, R115, 0x8, P5 ;  /* 0x000000087300780c */ /* 0x000fda0002f44270 */
[----:B----4-:R-:W-:Y:S05]  /*3630*/  @!P2 BRA `(.L_x_43) ;  /* 0x000000000004a947 */ /* 0x010fea0003800000 */
[----:B------:R4:W5:Y:S02]  /*3640*/  LDG.E.LTC128B R155, desc[UR16][R62.64+0x20] ;  /* 0x000020103e9b7981 */ /* 0x000964000c1e1920 */
.L_x_43:
[----:B------:R-:W-:Y:S05]  /*3650*/  BSYNC B1 ;  /* 0x0000000000017941 */ /* 0x000fea0003800000 */
.L_x_42:
[----:B-----5:R-:W-:Y:S01]  /*3660*/  IMAD R5, R155, R110, RZ ;  /* 0x0000006e9b057224 */ /* 0x020fe200078e02ff */
[----:B------:R-:W-:Y:S03]  /*3670*/  BSSY B1, `(.L_x_44) ;  /* 0x0000006000017945 */ /* 0x000fe60003800000 */
[----:B------:R-:W-:-:S05]  /*3680*/  IMAD R5, R66, R7, R5 ;  /* 0x0000000742057224 */ /* 0x000fca00078e0205 */
[----:B------:R0:W-:Y:S01]  /*3690*/  @P2 STG.E desc[UR16][R88.64+0x20], R5 ;  /* 0x0000200558002986 */ /* 0x0001e2000c101910 */
[----:B------:R-:W-:-:S13]  /*36a0*/  ISETP.GT.AND P2, PT, R115, 0x8, P3 ;  /* 0x000000087300780c */ /* 0x000fda0001f44270 */
[----:B0-----:R-:W-:Y:S05]  /*36b0*/  @!P2 BRA `(.L_x_45) ;  /* 0x000000000004a947 */ /* 0x001fea0003800000 */
[----:B------:R0:W5:Y:S02]  /*36c0*/  LDG.E.LTC128B R155, desc[UR16][R60.64+0x20] ;  /* 0x000020103c9b7981 */ /* 0x000164000c1e1920 */
.L_x_45:
[----:B------:R-:W-:Y:S05]  /*36d0*/  BSYNC B1 ;  /* 0x0000000000017941 */ /* 0x000fea0003800000 */
.L_x_44:
[----:B-----5:R-:W-:Y:S01]  /*36e0*/  IMAD R64, R155, R110, RZ ;  /* 0x0000006e9b407224 */ /* 0x020fe200078e02ff */
[----:B------:R-:W-:Y:S02]  /*36f0*/  ISETP.GT.AND P5, PT, R129, 0x18, PT ;  /* 0x000000188100780c */ /* 0x000fe40003fa4270 */
[----:B------:R-:W-:Y:S01]  /*3700*/  LOP3.LUT R134, R134, 0xffffffef, RZ, 0xc0, !PT ;  /* 0xffffffef86867812 */ /* 0x000fe200078ec0ff */
[----:B------:R-:W-:-:S05]  /*3710*/  IMAD R67, R67, R7, R64 ;  /* 0x0000000743437224 */ /* 0x000fca00078e0240 */
[----:B------:R1:W-:Y:S01]  /*3720*/  @P2 STG.E desc[UR16][R116.64+0x20], R67 ;  /* 0x0000204374002986 */ /* 0x0003e2000c101910 */
[----:B------:R-:W-:Y:S01]  /*3730*/  ISETP.GT.AND P2, PT, R115, RZ, P5 ;  /* 0x000000ff7300720c */ /* 0x000fe20002f44270 */
[----:B------:R-:W-:Y:S01]  /*3740*/  IMAD R119, R13, 0x60, RZ ;  /* 0x000000600d777824 */ /* 0x000fe200078e02ff */
[----:B------:R-:W-:Y:S02]  /*3750*/  ISETP.GT.AND P3, PT, R129, 0x19, PT ;  /* 0x000000198100780c */ /* 0x000fe40003f64270 */
[----:B------:R-:W-:-:S09]  /*3760*/  @P5 LOP3.LUT R134, R134, 0x10, RZ, 0xfc, !PT ;  /* 0x0000001086865812 */ /* 0x000fd200078efcff */
[----:B------:R-:W2:Y:S01]  /*3770*/  @P2 LDG.E.LTC128B R155, desc[UR16][R144.64] ;  /* 0x00000010909b2981 */ /* 0x000ea2000c1e1920 */
[----:B------:R-:W-:Y:S01]  /*3780*/  IMAD.WIDE.U32 R64, R12, 0x60, R10 ;  /* 0x000000600c407825 */ /* 0x000fe200078e000a */
[----:B------:R-:W-:Y:S01]  /*3790*/  LOP3.LUT R134, R134, 0xfffff7ff, RZ, 0xc0, !PT ;  /* 0xfffff7ff86867812 */ /* 0x000fe200078ec0ff */
[----:B------:R-:W-:Y:S02]  /*37a0*/  BSSY B1, `(.L_x_46) ;  /* 0x000000a000017945 */ /* 0x000fe40003800000 */
[----:B------:R-:W-:Y:S01]  /*37b0*/  IMAD.IADD R65, R65, 0x1, R119 ;  /* 0x0000000141417824 */ /* 0x000fe200078e0277 */
[----:B------:R-:W-:Y:S01]  /*37c0*/  @P3 LOP3.LUT R134, R134, 0x800, RZ, 0xfc, !PT ;  /* 0x0000080086863812 */ /* 0x000fe200078efcff */
[----:B-1----:R-:W-:-:S04]  /*37d0*/  IMAD.WIDE.U32 R66, R12, 0x60, R16 ;  /* 0x000000600c427825 */ /* 0x002fc800078e0010 */
[----:B--2---:R-:W-:-:S04]  /*37e0*/  IMAD R5, R155, R110, RZ ;  /* 0x0000006e9b057224 */ /* 0x004fc800078e02ff */
[----:B------:R-:W-:-:S05]  /*37f0*/  IMAD R5, R68, R7, R5 ;  /* 0x0000000744057224 */ /* 0x000fca00078e0205 */
[----:B------:R1:W-:Y:S01]  /*3800*/  @P2 STG.E desc[UR16][R64.64], R5 ;  /* 0x0000000540002986 */ /* 0x0003e2000c101910 */
[----:B------:R-:W-:-:S13]  /*3810*/  ISETP.GT.AND P2, PT, R115, RZ, P3 ;  /* 0x000000ff7300720c */ /* 0x000fda0001f44270 */
[----:B-1----:R-:W-:Y:S05]  /*3820*/  @!P2 BRA `(.L_x_47) ;  /* 0x000000000004a947 */ /* 0x002fea0003800000 */
[----:B------:R1:W5:Y:S02]  /*3830*/  LDG.E.LTC128B R155, desc[UR16][R142.64] ;  /* 0x000000108e9b7981 */ /* 0x000364000c1e1920 */
.L_x_47:
[----:B------:R-:W-:Y:S05]  /*3840*/  BSYNC B1 ;  /* 0x0000000000017941 */ /* 0x000fea0003800000 */
.L_x_46:
[----:B-----5:R-:W-:Y:S01]  /*3850*/  IMAD R68, R155, R110, RZ ;  /* 0x0000006e9b447224 */ /* 0x020fe200078e02ff */
[----:B------:R-:W-:Y:S01]  /*3860*/  BSSY B1, `(.L_x_48) ;  /* 0x0000007000017945 */ /* 0x000fe20003800000 */
[----:B------:R-:W-:Y:S02]  /*3870*/  IMAD.IADD R67, R119, 0x1, R67 ;  /* 0x0000000177437824 */ /* 0x000fe400078e0243 */
[----:B------:R-:W-:-:S05]  /*3880*/  IMAD R69, R69, R7, R68 ;  /* 0x0000000745457224 */ /* 0x000fca00078e0244 */
[----:B------:R2:W-:Y:S01]  /*3890*/  @P2 STG.E desc[UR16][R66.64], R69 ;  /* 0x0000004542002986 */ /* 0x0005e2000c101910 */
[----:B------:R-:W-:-:S13]  /*38a0*/  ISETP.GT.AND P2, PT, R115, 0x8, P5 ;  /* 0x000000087300780c */ /* 0x000fda0002f44270 */
[----:B--2---:R-:W-:Y:S05]  /*38b0*/  @!P2 BRA `(.L_x_49) ;  /* 0x000000000004a947 */ /* 0x004fea0003800000 */
[----:B------:R2:W5:Y:S02]  /*38c0*/  LDG.E.LTC128B R155, desc[UR16][R92.64+0x20] ;  /* 0x000020105c9b7981 */ /* 0x000564000c1e1920 */
.L_x_49:
[----:B------:R-:W-:Y:S05]  /*38d0*/  BSYNC B1 ;  /* 0x0000000000017941 */ /* 0x000fea0003800000 */
.L_x_48:
[----:B-----5:R-:W-:Y:S01]  /*38e0*/  IMAD R5, R155, R110, RZ ;  /* 0x0000006e9b057224 */ /* 0x020fe200078e02ff */
[----:B------:R-:W-:Y:S03]  /*38f0*/  BSSY B1, `(.L_x_50) ;  /* 0x0000006000017945 */ /* 0x000fe60003800000 */
[----:B------:R-:W-:-:S05]  /*3900*/  IMAD R5, R70, R7, R5 ;  /* 0x0000000746057224 */ /* 0x000fca00078e0205 */
[----:B------:R0:W-:Y:S01]  /*3910*/  @P2 STG.E desc[UR16][R64.64+0x20], R5 ;  /* 0x0000200540002986 */ /* 0x0001e2000c101910 */
[----:B------:R-:W-:-:S13]  /*3920*/  ISETP.GT.AND P2, PT, R115, 0x8, P3 ;  /* 0x000000087300780c */ /* 0x000fda0001f44270 */
[----:B0-----:R-:W-:Y:S05]  /*3930*/  @!P2 BRA `(.L_x_51) ;  /* 0x000000000004a947 */ /* 0x001fea0003800000 */
[----:B------:R0:W5:Y:S02]  /*3940*/  LDG.E.LTC128B R155, desc[UR16][R90.64+0x20] ;  /* 0x000020105a9b7981 */ /* 0x000164000c1e1920 */
.L_x_51:
[----:B------:R-:W-:Y:S05]  /*3950*/  BSYNC B1 ;  /* 0x0000000000017941 */ /* 0x000fea0003800000 */
.L_x_50:
[----:B-----5:R-:W-:Y:S01]  /*3960*/  IMAD R68, R155, R110, RZ ;  /* 0x0000006e9b447224 */ /* 0x020fe200078e02ff */
[----:B------:R-:W-:Y:S01]  /*3970*/  ISETP.GT.AND P5, PT, R129, 0x20, PT ;  /* 0x000000208100780c */ /* 0x000fe20003fa4270 */
[----:B------:R-:W-:Y:S02]  /*3980*/  BSSY B1, `(.L_x_52) ;  /* 0x0000009000017945 */ /* 0x000fe40003800000 */
[----:B------:R-:W-:Y:S01]  /*3990*/  IMAD R71, R71, R7, R68 ;  /* 0x0000000747477224 */ /* 0x000fe200078e0244 */
[----:B------:R-:W-:-:S04]  /*39a0*/  P2R R118, PR, RZ, 0x20 ;  /* 0x00000020ff767803 */ /* 0x000fc80000000000 */
[----:B------:R0:W-:Y:S01]  /*39b0*/  @P2 STG.E desc[UR16][R66.64+0x20], R71 ;  /* 0x0000204742002986 */ /* 0x0001e2000c101910 */
[----:B------:R-:W-:-:S04]  /*39c0*/  IADD3 R68, P2, R10, UR12, RZ ;  /* 0x0000000c0a447c10 */ /* 0x000fc8000ff5e0ff */
[----:B------:R-:W-:Y:S02]  /*39d0*/  IADD3.X R69, R11, UR7, RZ, P2, !PT ;  /* 0x000000070b457c10 */ /* 0x000fe400097fe4ff */
[----:B------:R-:W-:-:S13]  /*39e0*/  ISETP.GT.AND P2, PT, R115, RZ, P5 ;  /* 0x000000ff7300720c */ /* 0x000fda0002f44270 */
[----:B0-----:R-:W-:Y:S05]  /*39f0*/  @!P2 BRA `(.L_x_53) ;  /* 0x000000000004a947 */ /* 0x001fea0003800000 */
[----:B------:R0:W5:Y:S02]  /*3a00*/  LDG.E.LTC128B R155, desc[UR16][R146.64] ;  /* 0x00000010929b7981 */ /* 0x000164000c1e1920 */
.L_x_53:
[----:B------:R-:W-:Y:S05]  /*3a10*/  BSYNC B1 ;  /* 0x0000000000017941 */ /* 0x000fea0003800000 */
.L_x_52:
        /* <DEDUP_REMOVED lines=11> */
.L_x_55:
[----:B------:R-:W-:Y:S05]  /*3ad0*/  BSYNC B1 ;  /* 0x0000000000017941 */ /* 0x000fea0003800000 */
.L_x_54:
[----:B-----5:R-:W-:Y:S01]  /*3ae0*/  IMAD R72, R155, R110, RZ ;  /* 0x0000006e9b487224 */ /* 0x020fe200078e02ff */
[----:B------:R-:W-:Y:S03]  /*3af0*/  BSSY B1, `(.L_x_56) ;  /* 0x0000006000017945 */ /* 0x000fe60003800000 */
[----:B------:R-:W-:-:S05]  /*3b00*/  IMAD R73, R73, R7, R72 ;  /* 0x0000000749497224 */ /* 0x000fca00078e0248 */
[----:B------:R0:W-:Y:S01]  /*3b10*/  @P2 STG.E desc[UR16][R70.64], R73 ;  /* 0x0000004946002986 */ /* 0x0001e2000c101910 */
[----:B------:R-:W-:-:S13]  /*3b20*/  ISETP.GT.AND P2, PT, R115, 0x8, P5 ;  /* 0x000000087300780c */ /* 0x000fda0002f44270 */
[----:B0-----:R-:W-:Y:S05]  /*3b30*/  @!P2 BRA `(.L_x_57) ;  /* 0x000000000004a947 */ /* 0x001fea0003800000 */
[----:B------:R0:W5:Y:S02]  /*3b40*/  LDG.E.LTC128B R155, desc[UR16][R96.64+0x20] ;  /* 0x00002010609b7981 */ /* 0x000164000c1e1920 */
.L_x_57:
[----:B------:R-:W-:Y:S05]  /*3b50*/  BSYNC B1 ;  /* 0x0000000000017941 */ /* 0x000fea0003800000 */
.L_x_56:
[----:B-----5:R-:W-:Y:S01]  /*3b60*/  IMAD R5, R155, R110, RZ ;  /* 0x0000006e9b057224 */ /* 0x020fe200078e02ff */
[----:B------:R-:W-:Y:S03]  /*3b70*/  BSSY B1, `(.L_x_58) ;  /* 0x0000006000017945 */ /* 0x000fe60003800000 */
[----:B------:R-:W-:-:S05]  /*3b80*/  IMAD R5, R74, R7, R5 ;  /* 0x000000074a057224 */ /* 0x000fca00078e0205 */
[----:B------:R0:W-:Y:S01]  /*3b90*/  @P2 STG.E desc[UR16][R68.64+0x20], R5 ;  /* 0x0000200544002986 */ /* 0x0001e2000c101910 */
[----:B------:R-:W-:-:S13]  /*3ba0*/  ISETP.GT.AND P2, PT, R115, 0x8, P3 ;  /* 0x000000087300780c */ /* 0x000fda0001f44270 */
[----:B0-----:R-:W-:Y:S05]  /*3bb0*/  @!P2 BRA `(.L_x_59) ;  /* 0x000000000004a947 */ /* 0x001fea0003800000 */
[----:B------:R0:W5:Y:S02]  /*3bc0*/  LDG.E.LTC128B R155, desc[UR16][R94.64+0x20] ;  /* 0x000020105e9b7981 */ /* 0x000164000c1e1920 */
.L_x_59:
[----:B------:R-:W-:Y:S05]  /*3bd0*/  BSYNC B1 ;  /* 0x0000000000017941 */ /* 0x000fea0003800000 */
.L_x_58:
[----:B-----5:R-:W-:Y:S01]  /*3be0*/  IMAD R72, R155, R110, RZ ;  /* 0x0000006e9b487224 */ /* 0x020fe200078e02ff */
[----:B------:R-:W-:-:S03]  /*3bf0*/  ISETP.GT.AND P5, PT, R129, 0x28, PT ;  /* 0x000000288100780c */ /* 0x000fc60003fa4270 */
[----:B------:R-:W-:Y:S02]  /*3c00*/  IMAD R75, R75, R7, R72 ;  /* 0x000000074b4b7224 */ /* 0x000fe400078e0248 */
[----:B------:R-:W-:Y:S01]  /*3c10*/  IMAD R119, R13, 0xa0, RZ ;  /* 0x000000a00d777824 */ /* 0x000fe200078e02ff */
[----:B------:R-:W-:Y:S02]  /*3c20*/  ISETP.GT.AND P3, PT, R129, 0x29, PT ;  /* 0x000000298100780c */ /* 0x000fe40003f64270 */
[----:B------:R1:W-:Y:S01]  /*3c30*/  @P2 STG.E desc[UR16][R70.64+0x20], R75 ;  /* 0x0000204b46002986 */ /* 0x0003e2000c101910 */
[----:B------:R-:W-:Y:S01]  /*3c40*/  ISETP.GT.AND P2, PT, R115, RZ, P5 ;  /* 0x000000ff7300720c */ /* 0x000fe20002f44270 */
[----:B------:R-:W-:Y:S01]  /*3c50*/  BSSY B1, `(.L_x_60) ;  /* 0x000000d000017945 */ /* 0x000fe20003800000 */
[----:B------:R-:W-:-:S11]  /*3c60*/  P2R R131, PR, RZ, 0x20 ;  /* 0x00000020ff837803 */ /* 0x000fd60000000000 */
[----:B------:R-:W2:Y:S01]  /*3c70*/  @P2 LDG.E.LTC128B R155, desc[UR16][R158.64] ;  /* 0x000000109e9b2981 */ /* 0x000ea2000c1e1920 */
[----:B------:R-:W-:Y:S01]  /*3c80*/  IMAD.WIDE.U32 R72, R12, 0xa0, R10 ;  /* 0x000000a00c487825 */ /* 0x000fe200078e000a */
[----:B------:R-:W-:-:S03]  /*3c90*/  P2R R132, PR, RZ, 0x8 ;  /* 0x00000008ff847803 */ /* 0x000fc60000000000 */
[----:B------:R-:W-:Y:S02]  /*3ca0*/  IMAD.IADD R73, R73, 0x1, R119 ;  /* 0x0000000149497824 */ /* 0x000fe400078e0277 */
[----:B-1----:R-:W-:-:S04]  /*3cb0*/  IMAD.WIDE.U32 R74, R12, 0xa0, R16 ;  /* 0x000000a00c4a7825 */ /* 0x002fc800078e0010 */
[----:B--2---:R-:W-:-:S04]  /*3cc0*/  IMAD R5, R155, R110, RZ ;  /* 0x0000006e9b057224 */ /* 0x004fc800078e02ff */
[----:B------:R-:W-:-:S05]  /*3cd0*/  IMAD R5, R76, R7, R5 ;  /* 0x000000074c057224 */ /* 0x000fca00078e0205 */
[----:B------:R1:W-:Y:S01]  /*3ce0*/  @P2 STG.E desc[UR16][R72.64], R5 ;  /* 0x0000000548002986 */ /* 0x0003e2000c101910 */
[----:B------:R-:W-:-:S13]  /*3cf0*/  ISETP.GT.AND P2, PT, R115, RZ, P3 ;  /* 0x000000ff7300720c */ /* 0x000fda0001f44270 */
[----:B-1----:R-:W-:Y:S05]  /*3d00*/  @!P2 BRA `(.L_x_61) ;  /* 0x000000000004a947 */ /* 0x002fea0003800000 */
[----:B------:R1:W5:Y:S02]  /*3d10*/  LDG.E.LTC128B R155, desc[UR16][R156.64] ;  /* 0x000000109c9b7981 */ /* 0x000364000c1e1920 */
.L_x_61:
[----:B------:R-:W-:Y:S05]  /*3d20*/  BSYNC B1 ;  /* 0x0000000000017941 */ /* 0x000fea0003800000 */
.L_x_60:
        /* <DEDUP_REMOVED lines=8> */
.L_x_63:
[----:B------:R-:W-:Y:S05]  /*3db0*/  BSYNC B1 ;  /* 0x0000000000017941 */ /* 0x000fea0003800000 */
.L_x_62:
[----:B-----5:R-:W-:Y:S01]  /*3dc0*/  IMAD R5, R155, R110, RZ ;  /* 0x0000006e9b057224 */ /* 0x020fe200078e02ff */
[----:B------:R-:W-:Y:S03]  /*3dd0*/  BSSY B1, `(.L_x_64) ;  /* 0x0000006000017945 */ /* 0x000fe60003800000 */
[----:B------:R-:W-:-:S05]  /*3de0*/  IMAD R5, R78, R7, R5 ;  /* 0x000000074e057224 */ /* 0x000fca00078e0205 */
[----:B------:R0:W-:Y:S01]  /*3df0*/  @P2 STG.E desc[UR16][R72.64+0x20], R5 ;  /* 0x0000200548002986 */ /* 0x0001e2000c101910 */
[----:B------:R-:W-:-:S13]  /*3e00*/  ISETP.GT.AND P2, PT, R115, 0x8, P3 ;  /* 0x000000087300780c */ /* 0x000fda0001f44270 */
[----:B0-----:R-:W-:Y:S05]  /*3e10*/  @!P2 BRA `(.L_x_65) ;  /* 0x000000000004a947 */ /* 0x001fea0003800000 */
[----:B------:R0:W5:Y:S02]  /*3e20*/  LDG.E.LTC128B R155, desc[UR16][R98.64+0x20] ;  /* 0x00002010629b7981 */ /* 0x000164000c1e1920 */
.L_x_65:
[----:B------:R-:W-:Y:S05]  /*3e30*/  BSYNC B1 ;  /* 0x0000000000017941 */ /* 0x000fea0003800000 */
.L_x_64:
[----:B-----5:R-:W-:Y:S01]  /*3e40*/  IMAD R76, R155, R110, RZ ;  /* 0x0000006e9b4c7224 */ /* 0x020fe200078e02ff */
[----:B------:R-:W-:-:S03]  /*3e50*/  ISETP.GT.AND P3, PT, R129, 0x30, PT ;  /* 0x000000308100780c */ /* 0x000fc60003f64270 */
[----:B------:R-:W-:-:S05]  /*3e60*/  IMAD R79, R79, R7, R76 ;  /* 0x000000074f4f7224 */ /* 0x000fca00078e024c */
[----:B------:R1:W-:Y:S01]  /*3e70*/  @P2 STG.E desc[UR16][R74.64+0x20], R79 ;  /* 0x0000204f4a002986 */ /* 0x0003e2000c101910 */
[----:B------:R-:W-:-:S13]  /*3e80*/  ISETP.GT.AND P2, PT, R115, RZ, P3 ;  /* 0x000000ff7300720c */ /* 0x000fda0001f44270 */
[----:B------:R-:W2:Y:S01]  /*3e90*/  @P2 LDG.E.LTC128B R155, desc[UR16][R162.64] ;  /* 0x00000010a29b2981 */ /* 0x000ea2000c1e1920 */
[----:B------:R-:W-:Y:S01]  /*3ea0*/  IMAD R119, R13, 0xc0, RZ ;  /* 0x000000c00d777824 */ /* 0x000fe200078e02ff */
[----:B------:R-:W-:Y:S01]  /*3eb0*/  ISETP.GT.AND P5, PT, R129, 0x31, PT ;  /* 0x000000318100780c */ /* 0x000fe20003fa4270 */
[C---:B------:R-:W-:Y:S01]  /*3ec0*/  IMAD.WIDE.U32 R76, R12.reuse, 0xc0, R10 ;  /* 0x000000c00c4c7825 */ /* 0x040fe200078e000a */
[----:B------:R-:W-:Y:S02]  /*3ed0*/  BSSY B1, `(.L_x_66) ;  /* 0x000000a000017945 */ /* 0x000fe40003800000 */
[----:B------:R-:W-:Y:S01]  /*3ee0*/  P2R R133, PR, RZ, 0x20 ;  /* 0x00000020ff857803 */ /* 0x000fe20000000000 */
        /* <DEDUP_REMOVED lines=8> */
.L_x_67:
[----:B------:R-:W-:Y:S05]  /*3f70*/  BSYNC B1 ;  /* 0x0000000000017941 */ /* 0x000fea0003800000 */
.L_x_66:
        /* <DEDUP_REMOVED lines=8> */
.L_x_69:
[----:B------:R-:W-:Y:S05]  /*4000*/  BSYNC B1 ;  /* 0x0000000000017941 */ /* 0x000fea0003800000 */
.L_x_68:
[----:B-----5:R-:W-:Y:S01]  /*4010*/  IMAD R5, R155, R110, RZ ;  /* 0x0000006e9b057224 */ /* 0x020fe200078e02ff */
[----:B------:R-:W-:Y:S03]  /*4020*/  BSSY B1, `(.L_x_70) ;  /* 0x0000006000017945 */ /* 0x000fe60003800000 */
[----:B------:R-:W-:-:S05]  /*4030*/  IMAD R5, R82, R7, R5 ;  /* 0x0000000752057224 */ /* 0x000fca00078e0205 */
[----:B------:R0:W-:Y:S01]  /*4040*/  @P2 STG.E desc[UR16][R76.64+0x20], R5 ;  /* 0x000020054c002986 */ /* 0x0001e2000c101910 */
[----:B------:R-:W-:-:S13]  /*4050*/  ISETP.GT.AND P2, PT, R115, 0x8, P5 ;  /* 0x000000087300780c */ /* 0x000fda0002f44270 */
[----:B0-----:R-:W-:Y:S05]  /*4060*/  @!P2 BRA `(.L_x_71) ;  /* 0x000000000004a947 */ /* 0x001fea0003800000 */
[----:B------:R0:W5:Y:S02]  /*4070*/  LDG.E.LTC128B R155, desc[UR16][R140.64+0x20] ;  /* 0x000020108c9b7981 */ /* 0x000164000c1e1920 */
.L_x_71:
[----:B------:R-:W-:Y:S05]  /*4080*/  BSYNC B1 ;  /* 0x0000000000017941 */ /* 0x000fea0003800000 */
.L_x_70:
[----:B-----5:R-:W-:-:S04]  /*4090*/  IMAD R80, R155, R110, RZ ;  /* 0x0000006e9b507224 */ /* 0x020fc800078e02ff */
[----:B------:R-:W-:-:S05]  /*40a0*/  IMAD R119, R83, R7, R80 ;  /* 0x0000000753777224 */ /* 0x000fca00078e0250 */
[----:B------:R-:W-:Y:S01]  /*40b0*/  @P2 STG.E desc[UR16][R78.64+0x20], R119 ;  /* 0x000020774e002986 */ /* 0x000fe2000c101910 */
[----:B------:R-:W-:-:S04]  /*40c0*/  ISETP.GT.AND P2, PT, R129, 0x38, PT ;  /* 0x000000388100780c */ /* 0x000fc80003f44270 */
[----:B------:R-:W-:-:S13]  /*40d0*/  ISETP.GT.AND P5, PT, R115, RZ, P2 ;  /* 0x000000ff7300720c */ /* 0x000fda00017a4270 */
[----:B------:R-:W2:Y:S01]  /*40e0*/  @P5 LDG.E.LTC128B R155, desc[UR16][R106.64] ;  /* 0x000000106a9b5981 */ /* 0x000ea2000c1e1920 */
[----:B------:R-:W-:Y:S01]  /*40f0*/  IMAD R83, R13, 0xe0, RZ ;  /* 0x000000e00d537824 */ /* 0x000fe200078e02ff */
[----:B------:R-:W-:Y:S01]  /*4100*/  ISETP.GT.AND P6, PT, R129, 0x39, PT ;  /* 0x000000398100780c */ /* 0x000fe20003fc4270 */
[C---:B------:R-:W-:Y:S01]  /*4110*/  IMAD.WIDE.U32 R80, R12.reuse, 0xe0, R10 ;  /* 0x000000e00c507825 */ /* 0x040fe200078e000a */
[----:B------:R-:W-:Y:S03]  /*4120*/  BSSY B1, `(.L_x_72) ;  /* 0x000000a000017945 */ /* 0x000fe60003800000 */
[----:B------:R-:W-:Y:S02]  /*4130*/  IMAD.IADD R81, R81, 0x1, R83 ;  /* 0x0000000151517824 */ /* 0x000fe400078e0253 */
[----:B------:R-:W-:-:S04]  /*4140*/  IMAD.WIDE.U32 R12, R12, 0xe0, R16 ;  /* 0x000000e00c0c7825 */ /* 0x000fc800078e0010 */
[----:B--2---:R-:W-:-:S04]  /*4150*/  IMAD R5, R155, R110, RZ ;  /* 0x0000006e9b057224 */ /* 0x004fc800078e02ff */
[----:B------:R-:W-:-:S05]  /*4160*/  IMAD R5, R84, R7, R5 ;  /* 0x0000000754057224 */ /* 0x000fca00078e0205 */
[----:B------:R2:W-:Y:S01]  /*4170*/  @P5 STG.E desc[UR16][R80.64], R5 ;  /* 0x0000000550005986 */ /* 0x0005e2000c101910 */
[----:B------:R-:W-:Y:S02]  /*4180*/  ISETP.GT.AND P5, PT, R115, RZ, P6 ;  /* 0x000000ff7300720c */ /* 0x000fe400037a4270 */
[----:B--2---:R-:W-:-:S11]  /*4190*/  P2R R5, PR, RZ, 0x40 ;  /* 0x00000040ff057803 */ /* 0x004fd60000000000 */
[----:B------:R-:W-:Y:S05]  /*41a0*/  @!P5 BRA `(.L_x_73) ;  /* 0x000000000004d947 */ /* 0x000fea0003800000 */
[----:B------:R2:W5:Y:S02]  /*41b0*/  LDG.E.LTC128B R155, desc[UR16][R108.64] ;  /* 0x000000106c9b7981 */ /* 0x000564000c1e1920 */
.L_x_73:
[----:B------:R-:W-:Y:S05]  /*41c0*/  BSYNC B1 ;  /* 0x0000000000017941 */ /* 0x000fea0003800000 */
.L_x_72:
[----:B-----5:R-:W-:Y:S01]  /*41d0*/  IMAD R82, R155, R110, RZ ;  /* 0x0000006e9b527224 */ /* 0x020fe200078e02ff */
[----:B------:R-:W-:Y:S01]  /*41e0*/  BSSY B1, `(.L_x_74) ;  /* 0x0000007000017945 */ /* 0x000fe20003800000 */
[----:B------:R-:W-:Y:S02]  /*41f0*/  IMAD.IADD R13, R83, 0x1, R13 ;  /* 0x00000001530d7824 */ /* 0x000fe400078e020d */
[----:B------:R-:W-:-:S05]  /*4200*/  IMAD R85, R85, R7, R82 ;  /* 0x0000000755557224 */ /* 0x000fca00078e0252 */
[----:B------:R0:W-:Y:S01]  /*4210*/  @P5 STG.E desc[UR16][R12.64], R85 ;  /* 0x000000550c005986 */ /* 0x0001e2000c101910 */
[----:B------:R-:W-:-:S13]  /*4220*/  ISETP.GT.AND P5, PT, R115, 0x8, P2 ;  /* 0x000000087300780c */ /* 0x000fda00017a4270 */
[----:B0-----:R-:W-:Y:S05]  /*4230*/  @!P5 BRA `(.L_x_75) ;  /* 0x000000000004d947 */ /* 0x001fea0003800000 */
[----:B------:R0:W5:Y:S02]  /*4240*/  LDG.E.LTC128B R155, desc[UR16][R102.64+0x20] ;  /* 0x00002010669b7981 */ /* 0x000164000c1e1920 */
.L_x_75:
[----:B------:R-:W-:Y:S05]  /*4250*/  BSYNC B1 ;  /* 0x0000000000017941 */ /* 0x000fea0003800000 */
.L_x_74:
[----:B-----5:R-:W-:Y:S01]  /*4260*/  IMAD R5, R155, R110, RZ ;  /* 0x0000006e9b057224 */ /* 0x020fe200078e02ff */
[----:B------:R-:W-:Y:S03]  /*4270*/  BSSY B1, `(.L_x_76) ;  /* 0x0000006000017945 */ /* 0x000fe60003800000 */
[----:B------:R-:W-:-:S05]  /*4280*/  IMAD R5, R86, R7, R5 ;  /* 0x0000000756057224 */ /* 0x000fca00078e0205 */
[----:B------:R0:W-:Y:S01]  /*4290*/  @P5 STG.E desc[UR16][R80.64+0x20], R5 ;  /* 0x0000200550005986 */ /* 0x0001e2000c101910 */
[----:B------:R-:W-:-:S13]  /*42a0*/  ISETP.GT.AND P5, PT, R115, 0x8, P6 ;  /* 0x000000087300780c */ /* 0x000fda00037a4270 */
[----:B0-----:R-:W-:Y:S05]  /*42b0*/  @!P5 BRA `(.L_x_77) ;  /* 0x000000000004d947 */ /* 0x001fea0003800000 */
[----:B------:R0:W5:Y:S02]  /*42c0*/  LDG.E.LTC128B R155, desc[UR16][R104.64+0x20] ;  /* 0x00002010689b7981 */ /* 0x000164000c1e1920 */
.L_x_77:
[----:B------:R-:W-:Y:S05]  /*42d0*/  BSYNC B1 ;  /* 0x0000000000017941 */ /* 0x000fea0003800000 */
.L_x_76:
[----:B-----5:R-:W-:Y:S01]  /*42e0*/  IMAD R82, R155, R110, RZ ;  /* 0x0000006e9b527224 */ /* 0x020fe200078e02ff */
[----:B------:R-:W-:Y:S03]  /*42f0*/  BSSY B1, `(.L_x_78) ;  /* 0x0000006000017945 */ /* 0x000fe60003800000 */
[----:B------:R-:W-:-:S05]  /*4300*/  IMAD R87, R87, R7, R82 ;  /* 0x0000000757577224 */ /* 0x000fca00078e0252 */
[----:B------:R0:W-:Y:S01]  /*4310*/  @P5 STG.E desc[UR16][R12.64+0x20], R87 ;  /* 0x000020570c005986 */ /* 0x0001e2000c101910 */
[----:B------:R-:W-:-:S13]  /*4320*/  ISETP.GT.AND P5, PT, R115, 0x80, P1 ;  /* 0x000000807300780c */ /* 0x000fda0000fa4270 */
[----:B0-----:R-:W-:Y:S05]  /*4330*/  @!P5 BRA `(.L_x_79) ;  /* 0x000000000004d947 */ /* 0x001fea0003800000 */
[----:B------:R0:W5:Y:S02]  /*4340*/  LDG.E.LTC128B R155, desc[UR16][R8.64+0x200] ;  /* 0x00020010089b7981 */ /* 0x000164000c1e1920 */
.L_x_79:
[----:B------:R-:W-:Y:S05]  /*4350*/  BSYNC B1 ;  /* 0x0000000000017941 */ /* 0x000fea0003800000 */
.L_x_78:
[----:B-----5:R-:W-:Y:S01]  /*4360*/  IMAD R5, R155, R110, RZ ;  /* 0x0000006e9b057224 */ /* 0x020fe200078e02ff */
[----:B------:R-:W-:Y:S03]  /*4370*/  BSSY B1, `(.L_x_80) ;  /* 0x0000007000017945 */ /* 0x000fe60003800000 */
[----:B------:R-:W-:-:S05]  /*4380*/  IMAD R5, R24, R7, R5 ;  /* 0x0000000718057224 */ /* 0x000fca00078e0205 */
[----:B------:R0:W-:Y:S01]  /*4390*/  @P5 STG.E desc[UR16][R10.64+0x200], R5 ;  /* 0x000200050a005986 */ /* 0x0001e2000c101910 */
[----:B------:R-:W-:-:S04]  /*43a0*/  LOP3.LUT P5, RZ, R134, 0x2, RZ, 0xc0, !PT ;  /* 0x0000000286ff7812 */ /* 0x000fc800078ac0ff */
[----:B------:R-:W-:-:S13]  /*43b0*/  ISETP.GT.AND P5, PT, R115, 0x80, P5 ;  /* 0x000000807300780c */ /* 0x000fda0002fa4270 */
[----:B0-----:R-:W-:Y:S05]  /*43c0*/  @!P5 BRA `(.L_x_81) ;  /* 0x000000000004d947 */ /* 0x001fea0003800000 */
[----:B------:R0:W5:Y:S02]  /*43d0*/  LDG.E.LTC128B R155, desc[UR16][R14.64+0x200] ;  /* 0x000200100e9b7981 */ /* 0x000164000c1e1920 */
.L_x_81:
[----:B------:R-:W-:Y:S05]  /*43e0*/  BSYNC B1 ;  /* 0x0000000000017941 */ /* 0x000fea0003800000 */
.L_x_80:
[----:B-----5:R-:W-:Y:S01]  /*43f0*/  IMAD R24, R155, R110, RZ ;  /* 0x0000006e9b187224 */ /* 0x020fe200078e02ff */
[----:B------:R-:W-:Y:S01]  /*4400*/  ISETP.GT.AND P1, PT, R115, 0x88, P1 ;  /* 0x000000887300780c */ /* 0x000fe20000f24270 */
[----:B------:R-:W-:Y:S02]  /*4410*/  BSSY B1, `(.L_x_82) ;  /* 0x0000005000017945 */ /* 0x000fe40003800000 */
[----:B------:R-:W-:-:S05]  /*4420*/  IMAD R25, R25, R7, R24 ;  /* 0x0000000719197224 */ /* 0x000fca00078e0218 */
[----:B------:R0:W-:Y:S05]  /*4430*/  @P5 STG.E desc[UR16][R16.64+0x200], R25 ;  /* 0x0002001910005986 */ /* 0x0001ea000c101910 */
[----:B------:R-:W-:Y:S05]  /*4440*/  @!P1 BRA `(.L_x_83) ;  /* 0x0000000000049947 */ /* 0x000fea0003800000 */
[----:B------:R0:W5:Y:S02]  /*4450*/  LDG.E.LTC128B R155, desc[UR16][R8.64+0x220] ;  /* 0x00022010089b7981 */ /* 0x000164000c1e1920 */
.L_x_83:
[----:B------:R-:W-:Y:S05]  /*4460*/  BSYNC B1 ;  /* 0x0000000000017941 */ /* 0x000fea0003800000 */
.L_x_82:
[----:B-----5:R-:W-:Y:S01]  /*4470*/  IMAD R5, R155, R110, RZ ;  /* 0x0000006e9b057224 */ /* 0x020fe200078e02ff */
[----:B------:R-:W-:Y:S01]  /*4480*/  LOP3.LUT P5, RZ, R134, 0x2, RZ, 0xc0, !PT ;  /* 0x0000000286ff7812 */ /* 0x000fe200078ac0ff */
[----:B------:R-:W-:Y:S02]  /*4490*/  BSSY B1, `(.L_x_84) ;  /* 0x0000006000017945 */ /* 0x000fe40003800000 */
[----:B------:R-:W-:-:S05]  /*44a0*/  IMAD R5, R26, R7, R5 ;  /* 0x000000071a057224 */ /* 0x000fca00078e0205 */
[----:B------:R0:W-:Y:S01]  /*44b0*/  @P1 STG.E desc[UR16][R10.64+0x220], R5 ;  /* 0x000220050a001986 */ /* 0x0001e2000c101910 */
[----:B------:R-:W-:-:S13]  /*44c0*/  ISETP.GT.AND P1, PT, R115, 0x88, P5 ;  /* 0x000000887300780c */ /* 0x000fda0002f24270 */
[----:B0-----:R-:W-:Y:S05]  /*44d0*/  @!P1 BRA `(.L_x_85) ;  /* 0x0000000000049947 */ /* 0x001fea0003800000 */
[----:B------:R0:W5:Y:S02]  /*44e0*/  LDG.E.LTC128B R155, desc[UR16][R14.64+0x220] ;  /* 0x000220100e9b7981 */ /* 0x000164000c1e1920 */
.L_x_85:
[----:B------:R-:W-:Y:S05]  /*44f0*/  BSYNC B1 ;  /* 0x0000000000017941 */ /* 0x000fea0003800000 */
.L_x_84:
        /* <DEDUP_REMOVED lines=8> */
.L_x_87:
[----:B------:R-:W-:Y:S05]  /*4580*/  BSYNC B1 ;  /* 0x0000000000017941 */ /* 0x000fea0003800000 */
.L_x_86:
[----:B-----5:R-:W-:Y:S01]  /*4590*/  IMAD R5, R155, R110, RZ ;  /* 0x0000006e9b057224 */ /* 0x020fe200078e02ff */
[----:B------:R-:W-:Y:S03]  /*45a0*/  BSSY B1, `(.L_x_88) ;  /* 0x0000006000017945 */ /* 0x000fe60003800000 */
[----:B------:R-:W-:-:S05]  /*45b0*/  IMAD R5, R28, R7, R5 ;  /* 0x000000071c057224 */ /* 0x000fca00078e0205 */
[----:B------:R0:W-:Y:S01]  /*45c0*/  @P1 STG.E desc[UR16][R22.64+0x200], R5 ;  /* 0x0002000516001986 */ /* 0x0001e2000c101910 */
[----:B------:R-:W-:-:S13]  /*45d0*/  ISETP.GT.AND P1, PT, R115, 0x80, P4 ;  /* 0x000000807300780c */ /* 0x000fda0002724270 */
[----:B0-----:R-:W-:Y:S05]  /*45e0*/  @!P1 BRA `(.L_x_89) ;  /* 0x0000000000049947 */ /* 0x001fea0003800000 */
[----:B------:R0:W5:Y:S02]  /*45f0*/  LDG.E.LTC128B R155, desc[UR16][R58.64+0x200] ;  /* 0x000200103a9b7981 */ /* 0x000164000c1e1920 */
.L_x_89:
[----:B------:R-:W-:Y:S05]  /*4600*/  BSYNC B1 ;  /* 0x0000000000017941 */ /* 0x000fea0003800000 */
.L_x_88:
[----:B-----5:R-:W-:Y:S01]  /*4610*/  IMAD R8, R155, R110, RZ ;  /* 0x0000006e9b087224 */ /* 0x020fe200078e02ff */
[----:B------:R-:W-:Y:S03]  /*4620*/  BSSY B1, `(.L_x_90) ;  /* 0x0000006000017945 */ /* 0x000fe60003800000 */
[----:B------:R-:W-:-:S05]  /*4630*/  IMAD R29, R29, R7, R8 ;  /* 0x000000071d1d7224 */ /* 0x000fca00078e0208 */
[----:B------:R0:W-:Y:S01]  /*4640*/  @P1 STG.E desc[UR16][R18.64+0x200], R29 ;  /* 0x0002001d12001986 */ /* 0x0001e2000c101910 */
[----:B------:R-:W-:-:S13]  /*4650*/  ISETP.GT.AND P1, PT, R115, 0x88, P5 ;  /* 0x000000887300780c */ /* 0x000fda0002f24270 */
[----:B0-----:R-:W-:Y:S05]  /*4660*/  @!P1 BRA `(.L_x_91) ;  /* 0x0000000000049947 */ /* 0x001fea0003800000 */
[----:B------:R0:W5:Y:S02]  /*4670*/  LDG.E.LTC128B R155, desc[UR16][R20.64+0x220] ;  /* 0x00022010149b7981 */ /* 0x000164000c1e1920 */
.L_x_91:
[----:B------:R-:W-:Y:S05]  /*4680*/  BSYNC B1 ;  /* 0x0000000000017941 */ /* 0x000fea0003800000 */
.L_x_90:
[----:B-----5:R-:W-:Y:S01]  /*4690*/  IMAD R5, R155, R110, RZ ;  /* 0x0000006e9b057224 */ /* 0x020fe200078e02ff */
[----:B------:R-:W-:Y:S01]  /*46a0*/  ISETP.GT.AND P4, PT, R115, 0x88, P4 ;  /* 0x000000887300780c */ /* 0x000fe20002784270 */
[----:B------:R-:W-:Y:S02]  /*46b0*/  BSSY B1, `(.L_x_92) ;  /* 0x0000005000017945 */ /* 0x000fe40003800000 */
[----:B------:R-:W-:-:S05]  /*46c0*/  IMAD R5, R30, R7, R5 ;  /* 0x000000071e057224 */ /* 0x000fca00078e0205 */
[----:B------:R0:W-:Y:S05]  /*46d0*/  @P1 STG.E desc[UR16][R56.64+0x220], R5 ;  /* 0x0002200538001986 */ /* 0x0001ea000c101910 */
[----:B------:R-:W-:Y:S05]  /*46e0*/  @!P4 BRA `(.L_x_93) ;  /* 0x000000000004c947 */ /* 0x000fea0003800000 */
[----:B------:R0:W5:Y:S02]  /*46f0*/  LDG.E.LTC128B R155, desc[UR16][R58.64+0x220] ;  /* 0x000220103a9b7981 */ /* 0x000164000c1e1920 */
.L_x_93:
[----:B------:R-:W-:Y:S05]  /*4700*/  BSYNC B1 ;  /* 0x0000000000017941 */ /* 0x000fea0003800000 */
.L_x_92:
[----:B-----5:R-:W-:Y:S01]  /*4710*/  IMAD R8, R155, R110, RZ ;  /* 0x0000006e9b087224 */ /* 0x020fe200078e02ff */
[----:B------:R-:W-:Y:S01]  /*4720*/  LOP3.LUT P5, RZ, R134, 0x400, RZ, 0xc0, !PT ;  /* 0x0000040086ff7812 */ /* 0x000fe200078ac0ff */
[----:B------:R-:W-:Y:S02]  /*4730*/  BSSY B1, `(.L_x_94) ;  /* 0x0000006000017945 */ /* 0x000fe40003800000 */
[----:B------:R-:W-:Y:S01]  /*4740*/  IMAD R31, R31, R7, R8 ;  /* 0x000000071f1f7224 */ /* 0x000fe200078e0208 */
[----:B------:R-:W-:-:S04]  /*4750*/  ISETP.GT.AND P1, PT, R115, 0x80, P5 ;  /* 0x000000807300780c */ /* 0x000fc80002f24270 */
[----:B------:R0:W-:Y:S09]  /*4760*/  @P4 STG.E desc[UR16][R18.64+0x220], R31 ;  /* 0x0002201f12004986 */ /* 0x0001f2000c101910 */
[----:B------:R-:W-:Y:S05]  /*4770*/  @!P1 BRA `(.L_x_95) ;  /* 0x0000000000049947 */ /* 0x000fea0003800000 */
[----:B------:R0:W5:Y:S02]  /*4780*/  LDG.E.LTC128B R155, desc[UR16][R62.64+0x200] ;  /* 0x000200103e9b7981 */ /* 0x000164000c1e1920 */
.L_x_95:
[----:B------:R-:W-:Y:S05]  /*4790*/  BSYNC B1 ;  /* 0x0000000000017941 */ /* 0x000fea0003800000 */
.L_x_94:
[----:B0----5:R-:W-:Y:S01]  /*47a0*/  IMAD R5, R155, R110, RZ ;  /* 0x0000006e9b057224 */ /* 0x021fe200078e02ff */
[----:B------:R-:W-:Y:S01]  /*47b0*/  LOP3.LUT P4, RZ, R134, 0x200, RZ, 0xc0, !PT ;  /* 0x0000020086ff7812 */ /* 0x000fe2000788c0ff */
[----:B------:R-:W-:Y:S02]  /*47c0*/  BSSY B1, `(.L_x_96) ;  /* 0x0000006000017945 */ /* 0x000fe40003800000 */
[----:B------:R-:W-:-:S05]  /*47d0*/  IMAD R5, R32, R7, R5 ;  /* 0x0000000720057224 */ /* 0x000fca00078e0205 */
[----:B------:R0:W-:Y:S01]  /*47e0*/  @P1 STG.E desc[UR16][R88.64+0x200], R5 ;  /* 0x0002000558001986 */ /* 0x0001e2000c101910 */
[----:B------:R-:W-:-:S13]  /*47f0*/  ISETP.GT.AND P1, PT, R115, 0x80, P4 ;  /* 0x000000807300780c */ /* 0x000fda0002724270 */
[----:B0-----:R-:W-:Y:S05]  /*4800*/  @!P1 BRA `(.L_x_97) ;  /* 0x0000000000049947 */ /* 0x001fea0003800000 */
[----:B------:R0:W5:Y:S02]  /*4810*/  LDG.E.LTC128B R155, desc[UR16][R60.64+0x200] ;  /* 0x000200103c9b7981 */ /* 0x000164000c1e1920 */
.L_x_97:
[----:B------:R-:W-:Y:S05]  /*4820*/  BSYNC B1 ;  /* 0x0000000000017941 */ /* 0x000fea0003800000 */
.L_x_96:
[----:B-----5:R-:W-:Y:S01]  /*4830*/  IMAD R8, R155, R110, RZ ;  /* 0x0000006e9b087224 */ /* 0x020fe200078e02ff */
[----:B------:R-:W-:Y:S03]  /*4840*/  BSSY B1, `(.L_x_98) ;  /* 0x0000006000017945 */ /* 0x000fe60003800000 */
[----:B------:R-:W-:-:S05]  /*4850*/  IMAD R33, R33, R7, R8 ;  /* 0x0000000721217224 */ /* 0x000fca00078e0208 */
[----:B------:R0:W-:Y:S01]  /*4860*/  @P1 STG.E desc[UR16][R116.64+0x200], R33 ;  /* 0x0002002174001986 */ /* 0x0001e2000c101910 */
[----:B------:R-:W-:-:S13]  /*4870*/  ISETP.GT.AND P1, PT, R115, 0x88, P5 ;  /* 0x000000887300780c */ /* 0x000fda0002f24270 */
[----:B0-----:R-:W-:Y:S05]  /*4880*/  @!P1 BRA `(.L_x_99) ;  /* 0x0000000000049947 */ /* 0x001fea0003800000 */
[----:B------:R0:W5:Y:S02]  /*4890*/  LDG.E.LTC128B R155, desc[UR16][R62.64+0x220] ;  /* 0x000220103e9b7981 */ /* 0x000164000c1e1920 */
.L_x_99:
[----:B------:R-:W-:Y:S05]  /*48a0*/  BSYNC B1 ;  /* 0x0000000000017941 */ /* 0x000fea0003800000 */
.L_x_98:
[----:B-----5:R-:W-:Y:S01]  /*48b0*/  IMAD R5, R155, R110, RZ ;  /* 0x0000006e9b057224 */ /* 0x020fe200078e02ff */
[----:B------:R-:W-:Y:S03]  /*48c0*/  BSSY B1, `(.L_x_100) ;  /* 0x0000006000017945 */ /* 0x000fe60003800000 */
[----:B------:R-:W-:-:S05]  /*48d0*/  IMAD R5, R34, R7, R5 ;  /* 0x0000000722057224 */ /* 0x000fca00078e0205 */
[----:B------:R0:W-:Y:S01]  /*48e0*/  @P1 STG.E desc[UR16][R88.64+0x220], R5 ;  /* 0x0002200558001986 */ /* 0x0001e2000c101910 */
[----:B------:R-:W-:-:S13]  /*48f0*/  ISETP.GT.AND P1, PT, R115, 0x88, P4 ;  /* 0x000000887300780c */ /* 0x000fda0002724270 */
[----:B0-----:R-:W-:Y:S05]  /*4900*/  @!P1 BRA `(.L_x_101) ;  /* 0x0000000000049947 */ /* 0x001fea0003800000 */
[----:B------:R0:W5:Y:S02]  /*4910*/  LDG.E.LTC128B R155, desc[UR16][R60.64+0x220] ;  /* 0x000220103c9b7981 */ /* 0x000164000c1e1920 */
.L_x_101:
[----:B------:R-:W-:Y:S05]  /*4920*/  BSYNC B1 ;  /* 0x0000000000017941 */ /* 0x000fea0003800000 */
.L_x_100:
        /* <DEDUP_REMOVED lines=8> */
.L_x_103:
[----:B------:R-:W-:Y:S05]  /*49b0*/  BSYNC B1 ;  /* 0x0000000000017941 */ /* 0x000fea0003800000 */
.L_x_102:
        /* <DEDUP_REMOVED lines=8> */
.L_x_105:
[----:B------:R-:W-:Y:S05]  /*4a40*/  BSYNC B1 ;  /* 0x0000000000017941 */ /* 0x000fea0003800000 */
.L_x_104:
[----:B-----5:R-:W-:Y:S01]  /*4a50*/  IMAD R8, R155, R110, RZ ;  /* 0x0000006e9b087224 */ /* 0x020fe200078e02ff */
[----:B------:R-:W-:Y:S03]  /*4a60*/  BSSY B1, `(.L_x_106) ;  /* 0x0000006000017945 */ /* 0x000fe60003800000 */
[----:B------:R-:W-:-:S05]  /*4a70*/  IMAD R37, R37, R7, R8 ;  /* 0x0000000725257224 */ /* 0x000fca00078e0208 */
[----:B------:R0:W-:Y:S01]  /*4a80*/  @P1 STG.E desc[UR16][R66.64+0x200], R37 ;  /* 0x0002002542001986 */ /* 0x0001e2000c101910 */
[----:B------:R-:W-:-:S13]  /*4a90*/  ISETP.GT.AND P1, PT, R115, 0x88, P5 ;  /* 0x000000887300780c */ /* 0x000fda0002f24270 */
[----:B0-----:R-:W-:Y:S05]  /*4aa0*/  @!P1 BRA `(.L_x_107) ;  /* 0x0000000000049947 */ /* 0x001fea0003800000 */
[----:B------:R0:W5:Y:S02]  /*4ab0*/  LDG.E.LTC128B R155, desc[UR16][R92.64+0x220] ;  /* 0x000220105c9b7981 */ /* 0x000164000c1e1920 */
.L_x_107:
[----:B------:R-:W-:Y:S05]  /*4ac0*/  BSYNC B1 ;  /* 0x0000000000017941 */ /* 0x000fea0003800000 */
.L_x_106:
[----:B-----5:R-:W-:Y:S01]  /*4ad0*/  IMAD R5, R155, R110, RZ ;  /* 0x0000006e9b057224 */ /* 0x020fe200078e02ff */
[----:B------:R-:W-:Y:S03]  /*4ae0*/  BSSY B1, `(.L_x_108) ;  /* 0x0000006000017945 */ /* 0x000fe60003800000 */
[----:B------:R-:W-:-:S05]  /*4af0*/  IMAD R5, R38, R7, R5 ;  /* 0x0000000726057224 */ /* 0x000fca00078e0205 */
[----:B------:R0:W-:Y:S01]  /*4b00*/  @P1 STG.E desc[UR16][R64.64+0x220], R5 ;  /* 0x0002200540001986 */ /* 0x0001e2000c101910 */
[----:B------:R-:W-:-:S13]  /*4b10*/  ISETP.GT.AND P1, PT, R115, 0x88, P4 ;  /* 0x000000887300780c */ /* 0x000fda0002724270 */
[----:B0-----:R-:W-:Y:S05]  /*4b20*/  @!P1 BRA `(.L_x_109) ;  /* 0x0000000000049947 */ /* 0x001fea0003800000 */
[----:B------:R0:W5:Y:S02]  /*4b30*/  LDG.E.LTC128B R155, desc[UR16][R90.64+0x220] ;  /* 0x000220105a9b7981 */ /* 0x000164000c1e1920 */
.L_x_109:
[----:B------:R-:W-:Y:S05]  /*4b40*/  BSYNC B1 ;  /* 0x0000000000017941 */ /* 0x000fea0003800000 */
.L_x_108:
[----:B-----5:R-:W-:Y:S01]  /*4b50*/  IMAD R8, R155, R110, RZ ;  /* 0x0000006e9b087224 */ /* 0x020fe200078e02ff */
[----:B------:R-:W-:Y:S01]  /*4b60*/  ISETP.NE.AND P5, PT, R118, RZ, PT ;  /* 0x000000ff7600720c */ /* 0x000fe20003fa5270 */
[----:B------:R-:W-:Y:S02]  /*4b70*/  BSSY B1, `(.L_x_110) ;  /* 0x0000006000017945 */ /* 0x000fe40003800000 */
[----:B------:R-:W-:-:S05]  /*4b80*/  IMAD R39, R39, R7, R8 ;  /* 0x0000000727277224 */ /* 0x000fca00078e0208 */
[----:B------:R0:W-:Y:S01]  /*4b90*/  @P1 STG.E desc[UR16][R66.64+0x220], R39 ;  /* 0x0002202742001986 */ /* 0x0001e2000c101910 */
[----:B------:R-:W-:-:S13]  /*4ba0*/  ISETP.GT.AND P1, PT, R115, 0x80, P5 ;  /* 0x000000807300780c */ /* 0x000fda0002f24270 */
[----:B0-----:R-:W-:Y:S05]  /*4bb0*/  @!P1 BRA `(.L_x_111) ;  /* 0x0000000000049947 */ /* 0x001fea0003800000 */
[----:B------:R0:W5:Y:S02]  /*4bc0*/  LDG.E.LTC128B R155, desc[UR16][R96.64+0x200] ;  /* 0x00020010609b7981 */ /* 0x000164000c1e1920 */
.L_x_111:
[----:B------:R-:W-:Y:S05]  /*4bd0*/  BSYNC B1 ;  /* 0x0000000000017941 */ /* 0x000fea0003800000 */
.L_x_110:
        /* <DEDUP_REMOVED lines=8> */
.L_x_113:
[----:B------:R-:W-:Y:S05]  /*4c60*/  BSYNC B1 ;  /* 0x0000000000017941 */ /* 0x000fea0003800000 */
.L_x_112:
[----:B-----5:R-:W-:Y:S01]  /*4c70*/  IMAD R8, R155, R110, RZ ;  /* 0x0000006e9b087224 */ /* 0x020fe200078e02ff */
[----:B------:R-:W-:Y:S03]  /*4c80*/  BSSY B1, `(.L_x_114) ;  /* 0x0000006000017945 */ /* 0x000fe60003800000 */
[----:B------:R-:W-:-:S05]  /*4c90*/  IMAD R41, R41, R7, R8 ;  /* 0x0000000729297224 */ /* 0x000fca00078e0208 */
[----:B------:R0:W-:Y:S01]  /*4ca0*/  @P1 STG.E desc[UR16][R70.64+0x200], R41 ;  /* 0x0002002946001986 */ /* 0x0001e2000c101910 */
[----:B------:R-:W-:-:S13]  /*4cb0*/  ISETP.GT.AND P1, PT, R115, 0x88, P5 ;  /* 0x000000887300780c */ /* 0x000fda0002f24270 */
[----:B0-----:R-:W-:Y:S05]  /*4cc0*/  @!P1 BRA `(.L_x_115) ;  /* 0x0000000000049947 */ /* 0x001fea0003800000 */
[----:B------:R0:W5:Y:S02]  /*4cd0*/  LDG.E.LTC128B R155, desc[UR16][R96.64+0x220] ;  /* 0x00022010609b7981 */ /* 0x000164000c1e1920 */
.L_x_115:
[----:B------:R-:W-:Y:S05]  /*4ce0*/  BSYNC B1 ;  /* 0x0000000000017941 */ /* 0x000fea0003800000 */
.L_x_114:
[----:B-----5:R-:W-:Y:S01]  /*4cf0*/  IMAD R5, R155, R110, RZ ;  /* 0x0000006e9b057224 */ /* 0x020fe200078e02ff */
[----:B------:R-:W-:Y:S03]  /*4d00*/  BSSY B1, `(.L_x_116) ;  /* 0x0000006000017945 */ /* 0x000fe60003800000 */
[----:B------:R-:W-:-:S05]  /*4d10*/  IMAD R5, R42, R7, R5 ;  /* 0x000000072a057224 */ /* 0x000fca00078e0205 */
[----:B------:R0:W-:Y:S01]  /*4d20*/  @P1 STG.E desc[UR16][R68.64+0x220], R5 ;  /* 0x0002200544001986 */ /* 0x0001e2000c101910 */
[----:B------:R-:W-:-:S13]  /*4d30*/  ISETP.GT.AND P1, PT, R115, 0x88, P4 ;  /* 0x000000887300780c */ /* 0x000fda0002724270 */
[----:B0-----:R-:W-:Y:S05]  /*4d40*/  @!P1 BRA `(.L_x_117) ;  /* 0x0000000000049947 */ /* 0x001fea0003800000 */
[----:B------:R0:W5:Y:S02]  /*4d50*/  LDG.E.LTC128B R155, desc[UR16][R94.64+0x220] ;  /* 0x000220105e9b7981 */ /* 0x000164000c1e1920 */
.L_x_117:
[----:B------:R-:W-:Y:S05]  /*4d60*/  BSYNC B1 ;  /* 0x0000000000017941 */ /* 0x000fea0003800000 */
.L_x_116:
        /* <DEDUP_REMOVED lines=8> */
.L_x_119:
[----:B------:R-:W-:Y:S05]  /*4df0*/  BSYNC B1 ;  /* 0x0000000000017941 */ /* 0x000fea0003800000 */
.L_x_118:
        /* <DEDUP_REMOVED lines=8> */
.L_x_121:
[----:B------:R-:W-:Y:S05]  /*4e80*/  BSYNC B1 ;  /* 0x0000000000017941 */ /* 0x000fea0003800000 */
.L_x_120:
[----:B-----5:R-:W-:Y:S01]  /*4e90*/  IMAD R8, R155, R110, RZ ;  /* 0x0000006e9b087224 */ /* 0x020fe200078e02ff */
[----:B------:R-:W-:Y:S03]  /*4ea0*/  BSSY B1, `(.L_x_122) ;  /* 0x0000006000017945 */ /* 0x000fe60003800000 */
[----:B------:R-:W-:-:S05]  /*4eb0*/  IMAD R45, R45, R7, R8 ;  /* 0x000000072d2d7224 */ /* 0x000fca00078e0208 */
[----:B------:R0:W-:Y:S01]  /*4ec0*/  @P1 STG.E desc[UR16][R74.64+0x200], R45 ;  /* 0x0002002d4a001986 */ /* 0x0001e2000c101910 */
[----:B------:R-:W-:-:S13]  /*4ed0*/  ISETP.GT.AND P1, PT, R115, 0x88, P5 ;  /* 0x000000887300780c */ /* 0x000fda0002f24270 */
[----:B0-----:R-:W-:Y:S05]  /*4ee0*/  @!P1 BRA `(.L_x_123) ;  /* 0x0000000000049947 */ /* 0x001fea0003800000 */
[----:B------:R0:W5:Y:S02]  /*4ef0*/  LDG.E.LTC128B R155, desc[UR16][R100.64+0x220] ;  /* 0x00022010649b7981 */ /* 0x000164000c1e1920 */
.L_x_123:
[----:B------:R-:W-:Y:S05]  /*4f00*/  BSYNC B1 ;  /* 0x0000000000017941 */ /* 0x000fea0003800000 */
.L_x_122:
[----:B-----5:R-:W-:Y:S01]  /*4f10*/  IMAD R5, R155, R110, RZ ;  /* 0x0000006e9b057224 */ /* 0x020fe200078e02ff */
[----:B------:R-:W-:Y:S03]  /*4f20*/  BSSY B1, `(.L_x_124) ;  /* 0x0000006000017945 */ /* 0x000fe60003800000 */
[----:B------:R-:W-:-:S05]  /*4f30*/  IMAD R5, R46, R7, R5 ;  /* 0x000000072e057224 */ /* 0x000fca00078e0205 */
[----:B------:R0:W-:Y:S01]  /*4f40*/  @P1 STG.E desc[UR16][R72.64+0x220], R5 ;  /* 0x0002200548001986 */ /* 0x0001e2000c101910 */
[----:B------:R-:W-:-:S13]  /*4f50*/  ISETP.GT.AND P1, PT, R115, 0x88, P4 ;  /* 0x000000887300780c */ /* 0x000fda0002724270 */
[----:B0-----:R-:W-:Y:S05]  /*4f60*/  @!P1 BRA `(.L_x_125) ;  /* 0x0000000000049947 */ /* 0x001fea0003800000 */
[----:B------:R0:W5:Y:S02]  /*4f70*/  LDG.E.LTC128B R155, desc[UR16][R98.64+0x220] ;  /* 0x00022010629b7981 */ /* 0x000164000c1e1920 */
.L_x_125:
[----:B------:R-:W-:Y:S05]  /*4f80*/  BSYNC B1 ;  /* 0x0000000000017941 */ /* 0x000fea0003800000 */
.L_x_124:
[----:B-----5:R-:W-:Y:S01]  /*4f90*/  IMAD R8, R155, R110, RZ ;  /* 0x0000006e9b087224 */ /* 0x020fe200078e02ff */
[----:B------:R-:W-:Y:S03]  /*4fa0*/  BSSY B1, `(.L_x_126) ;  /* 0x0000006000017945 */ /* 0x000fe60003800000 */
[----:B------:R-:W-:-:S05]  /*4fb0*/  IMAD R47, R47, R7, R8 ;  /* 0x000000072f2f7224 */ /* 0x000fca00078e0208 */
[----:B------:R0:W-:Y:S01]  /*4fc0*/  @P1 STG.E desc[UR16][R74.64+0x220], R47 ;  /* 0x0002202f4a001986 */ /* 0x0001e2000c101910 */
[----:B------:R-:W-:-:S13]  /*4fd0*/  ISETP.GT.AND P1, PT, R115, 0x80, P3 ;  /* 0x000000807300780c */ /* 0x000fda0001f24270 */
[----:B0-----:R-:W-:Y:S05]  /*4fe0*/  @!P1 BRA `(.L_x_127) ;  /* 0x0000000000049947 */ /* 0x001fea0003800000 */
[----:B------:R0:W5:Y:S02]  /*4ff0*/  LDG.E.LTC128B R155, desc[UR16][R138.64+0x200] ;  /* 0x000200108a9b7981 */ /* 0x000164000c1e1920 */
.L_x_127:
[----:B------:R-:W-:Y:S05]  /*5000*/  BSYNC B1 ;  /* 0x0000000000017941 */ /* 0x000fea0003800000 */
.L_x_126:
        /* <DEDUP_REMOVED lines=8> */
.L_x_129:
[----:B------:R-:W-:Y:S05]  /*5090*/  BSYNC B1 ;  /* 0x0000000000017941 */ /* 0x000fea0003800000 */
.L_x_128:
[----:B-----5:R-:W-:Y:S01]  /*50a0*/  IMAD R8, R155, R110, RZ ;  /* 0x0000006e9b087224 */ /* 0x020fe200078e02ff */
[----:B------:R-:W-:Y:S01]  /*50b0*/  ISETP.GT.AND P3, PT, R115, 0x88, P3 ;  /* 0x000000887300780c */ /* 0x000fe20001f64270 */
[----:B------:R-:W-:Y:S02]  /*50c0*/  BSSY B1, `(.L_x_130) ;  /* 0x0000005000017945 */ /* 0x000fe40003800000 */
[----:B------:R-:W-:-:S05]  /*50d0*/  IMAD R49, R49, R7, R8 ;  /* 0x0000000731317224 */ /* 0x000fca00078e0208 */
[----:B------:R0:W-:Y:S05]  /*50e0*/  @P1 STG.E desc[UR16][R78.64+0x200], R49 ;  /* 0x000200314e001986 */ /* 0x0001ea000c101910 */
[----:B------:R-:W-:Y:S05]  /*50f0*/  @!P3 BRA `(.L_x_131) ;  /* 0x000000000004b947 */ /* 0x000fea0003800000 */
[----:B------:R0:W5:Y:S02]  /*5100*/  LDG.E.LTC128B R155, desc[UR16][R138.64+0x220] ;  /* 0x000220108a9b7981 */ /* 0x000164000c1e1920 */
.L_x_131:
[----:B------:R-:W-:Y:S05]  /*5110*/  BSYNC B1 ;  /* 0x0000000000017941 */ /* 0x000fea0003800000 */
.L_x_130:
[----:B-----5:R-:W-:Y:S01]  /*5120*/  IMAD R5, R155, R110, RZ ;  /* 0x0000006e9b057224 */ /* 0x020fe200078e02ff */
[----:B------:R-:W-:Y:S01]  /*5130*/  ISETP.GT.AND P1, PT, R115, 0x88, P4 ;  /* 0x000000887300780c */ /* 0x000fe20002724270 */
[----:B------:R-:W-:Y:S02]  /*5140*/  BSSY B1, `(.L_x_132) ;  /* 0x0000005000017945 */ /* 0x000fe40003800000 */
[----:B------:R-:W-:-:S05]  /*5150*/  IMAD R5, R50, R7, R5 ;  /* 0x0000000732057224 */ /* 0x000fca00078e0205 */
[----:B------:R0:W-:Y:S05]  /*5160*/  @P3 STG.E desc[UR16][R76.64+0x220], R5 ;  /* 0x000220054c003986 */ /* 0x0001ea000c101910 */
[----:B------:R-:W-:Y:S05]  /*5170*/  @!P1 BRA `(.L_x_133) ;  /* 0x0000000000049947 */ /* 0x000fea0003800000 */
[----:B------:R0:W5:Y:S02]  /*5180*/  LDG.E.LTC128B R155, desc[UR16][R140.64+0x220] ;  /* 0x000220108c9b7981 */ /* 0x000164000c1e1920 */
.L_x_133:
[----:B------:R-:W-:Y:S05]  /*5190*/  BSYNC B1 ;  /* 0x0000000000017941 */ /* 0x000fea0003800000 */
.L_x_132:
[----:B-----5:R-:W-:Y:S01]  /*51a0*/  IMAD R8, R155, R110, RZ ;  /* 0x0000006e9b087224 */ /* 0x020fe200078e02ff */
[----:B------:R-:W-:Y:S01]  /*51b0*/  ISETP.GT.AND P3, PT, R115, 0x80, P2 ;  /* 0x000000807300780c */ /* 0x000fe20001764270 */
[----:B------:R-:W-:Y:S02]  /*51c0*/  BSSY B1, `(.L_x_134) ;  /* 0x0000005000017945 */ /* 0x000fe40003800000 */
[----:B------:R-:W-:-:S05]  /*51d0*/  IMAD R51, R51, R7, R8 ;  /* 0x0000000733337224 */ /* 0x000fca00078e0208 */
[----:B------:R0:W-:Y:S05]  /*51e0*/  @P1 STG.E desc[UR16][R78.64+0x220], R51 ;  /* 0x000220334e001986 */ /* 0x0001ea000c101910 */
[----:B------:R-:W-:Y:S05]  /*51f0*/  @!P3 BRA `(.L_x_135) ;  /* 0x000000000004b947 */ /* 0x000fea0003800000 */
[----:B------:R0:W5:Y:S02]  /*5200*/  LDG.E.LTC128B R155, desc[UR16][R102.64+0x200] ;  /* 0x00020010669b7981 */ /* 0x000164000c1e1920 */
.L_x_135:
[----:B------:R-:W-:Y:S05]  /*5210*/  BSYNC B1 ;  /* 0x0000000000017941 */ /* 0x000fea0003800000 */
.L_x_134:
[----:B0----5:R-:W-:Y:S01]  /*5220*/  IMAD R5, R155, R110, RZ ;  /* 0x0000006e9b057224 */ /* 0x021fe200078e02ff */
[----:B------:R-:W-:Y:S01]  /*5230*/  ISETP.GT.AND P1, PT, R115, 0x80, P6 ;  /* 0x000000807300780c */ /* 0x000fe20003724270 */
[----:B------:R-:W-:Y:S02]  /*5240*/  BSSY B1, `(.L_x_136) ;  /* 0x0000005000017945 */ /* 0x000fe40003800000 */
[----:B------:R-:W-:-:S05]  /*5250*/  IMAD R5, R52, R7, R5 ;  /* 0x0000000734057224 */ /* 0x000fca00078e0205 */
[----:B------:R0:W-:Y:S05]  /*5260*/  @P3 STG.E desc[UR16][R80.64+0x200], R5 ;  /* 0x0002000550003986 */ /* 0x0001ea000c101910 */
[----:B------:R-:W-:Y:S05]  /*5270*/  @!P1 BRA `(.L_x_137) ;  /* 0x0000000000049947 */ /* 0x000fea0003800000 */
[----:B------:R0:W5:Y:S02]  /*5280*/  LDG.E.LTC128B R155, desc[UR16][R104.64+0x200] ;  /* 0x00020010689b7981 */ /* 0x000164000c1e1920 */
.L_x_137:
[----:B------:R-:W-:Y:S05]  /*5290*/  BSYNC B1 ;  /* 0x0000000000017941 */ /* 0x000fea0003800000 */
.L_x_136:
[----:B-----5:R-:W-:Y:S01]  /*52a0*/  IMAD R8, R155, R110, RZ ;  /* 0x0000006e9b087224 */ /* 0x020fe200078e02ff */
[----:B------:R-:W-:Y:S01]  /*52b0*/  ISETP.GT.AND P2, PT, R115, 0x88, P2 ;  /* 0x000000887300780c */ /* 0x000fe20001744270 */
[----:B------:R-:W-:Y:S02]  /*52c0*/  BSSY B1, `(.L_x_138) ;  /* 0x0000005000017945 */ /* 0x000fe40003800000 */
[----:B------:R-:W-:-:S05]  /*52d0*/  IMAD R53, R53, R7, R8 ;  /* 0x0000000735357224 */ /* 0x000fca00078e0208 */
[----:B------:R0:W-:Y:S05]  /*52e0*/  @P1 STG.E desc[UR16][R12.64+0x200], R53 ;  /* 0x000200350c001986 */ /* 0x0001ea000c101910 */
[----:B------:R-:W-:Y:S05]  /*52f0*/  @!P2 BRA `(.L_x_139) ;  /* 0x000000000004a947 */ /* 0x000fea0003800000 */
[----:B------:R0:W5:Y:S02]  /*5300*/  LDG.E.LTC128B R155, desc[UR16][R102.64+0x220] ;  /* 0x00022010669b7981 */ /* 0x000164000c1e1920 */
.L_x_139:
[----:B------:R-:W-:Y:S05]  /*5310*/  BSYNC B1 ;  /* 0x0000000000017941 */ /* 0x000fea0003800000 */
.L_x_138:
[----:B0----5:R-:W-:Y:S01]  /*5320*/  IMAD R5, R155, R110, RZ ;  /* 0x0000006e9b057224 */ /* 0x021fe200078e02ff */
[----:B------:R-:W-:Y:S01]  /*5330*/  ISETP.GT.AND P1, PT, R115, 0x88, P6 ;  /* 0x000000887300780c */ /* 0x000fe20003724270 */
[----:B------:R-:W-:Y:S02]  /*5340*/  BSSY B1, `(.L_x_140) ;  /* 0x0000005000017945 */ /* 0x000fe40003800000 */
[----:B------:R-:W-:-:S05]  /*5350*/  IMAD R5, R54, R7, R5 ;  /* 0x0000000736057224 */ /* 0x000fca00078e0205 */
[----:B------:R0:W-:Y:S05]  /*5360*/  @P2 STG.E desc[UR16][R80.64+0x220], R5 ;  /* 0x0002200550002986 */ /* 0x0001ea000c101910 */
[----:B------:R-:W-:Y:S05]  /*5370*/  @!P1 BRA `(.L_x_141) ;  /* 0x0000000000049947 */ /* 0x000fea0003800000 */
[----:B------:R0:W5:Y:S02]  /*5380*/  LDG.E.LTC128B R155, desc[UR16][R104.64+0x220] ;  /* 0x00022010689b7981 */ /* 0x000164000c1e1920 */
.L_x_141:
[----:B------:R-:W-:Y:S05]  /*5390*/  BSYNC B1 ;  /* 0x0000000000017941 */ /* 0x000fea0003800000 */
.L_x_140:
[----:B-----5:R-:W-:-:S04]  /*53a0*/  IMAD R8, R155, R110, RZ ;  /* 0x0000006e9b087224 */ /* 0x020fc800078e02ff */
[----:B------:R-:W-:Y:S01]  /*53b0*/  IMAD R55, R55, R7, R8 ;  /* 0x0000000737377224 */ /* 0x000fe200078e0208 */
[----:B------:R-:W-:Y:S06]  /*53c0*/  @!P1 BRA `(.L_x_142) ;  /* 0x00000010009c9947 */ /* 0x000fec0003800000 */
[----:B------:R0:W-:Y:S01]  /*53d0*/  STG.E desc[UR16][R12.64+0x220], R55 ;  /* 0x000220370c007986 */ /* 0x0001e2000c101910 */
[----:B------:R-:W-:Y:S05]  /*53e0*/  BRA `(.L_x_142) ;  /* 0x0000001000947947 */ /* 0x000fea0003800000 */
.L_x_27:
[----:B------:R-:W-:Y:S01]  /*53f0*/  ULDC.64 UR8, c[0x0][0x6c0] ;  /* 0x0001b00000087ab9 */ /* 0x000fe20000000a00 */
[----:B------:R-:W-:Y:S01]  /*5400*/  P2R R98, PR, RZ, 0x1 ;  /* 0x00000001ff627803 */ /* 0x000fe20000000000 */
[-C--:B------:R-:W-:Y:S01]  /*5410*/  IMAD R5, R56, R7.reuse, RZ ;  /* 0x0000000738057224 */ /* 0x080fe200078e02ff */
[----:B------:R-:W-:Y:S01]  /*5420*/  LEA R8, P3, R16, UR8, 0x2 ;  /* 0x0000000810087c11 */ /* 0x000fe2000f8610ff */
[-C--:B------:R-:W-:Y:S01]  /*5430*/  IMAD R57, R57, R7.reuse, RZ ;  /* 0x0000000739397224 */ /* 0x080fe200078e02ff */
[----:B------:R-:W-:Y:S01]  /*5440*/  ISETP.GT.AND P0, PT, R129, 0x1, PT ;  /* 0x000000018100780c */ /* 0x000fe20003f04270 */
[-C--:B------:R-:W-:Y:S01]  /*5450*/  IMAD R15, R58, R7.reuse, RZ ;  /* 0x000000073a0f7224 */ /* 0x080fe200078e02ff */
[----:B------:R-:W-:Y:S01]  /*5460*/  LEA.HI.X R9, R16, UR9, R23, 0x2, P3 ;  /* 0x0000000910097c11 */ /* 0x000fe200098f1417 */
[----:B------:R-:W-:Y:S01]  /*5470*/  IMAD R59, R59, R7, RZ ;  /* 0x000000073b3b7224 */ /* 0x000fe200078e02ff */
[C---:B------:R-:W-:Y:S01]  /*5480*/  ISETP.GT.AND P3, PT, R115.reuse, RZ, P0 ;  /* 0x000000ff7300720c */ /* 0x040fe20000764270 */
[----:B------:R-:W-:Y:S01]  /*5490*/  USHF.L.U32 UR9, UR18, 0x2, URZ ;  /* 0x0000000212097899 */ /* 0x000fe2000800063f */
[C---:B------:R-:W-:Y:S01]  /*54a0*/  LEA R10, P4, R12.reuse, R8, 0x2 ;  /* 0x000000080c0a7211 */ /* 0x040fe200078810ff */
[----:B------:R0:W-:Y:S01]  /*54b0*/  @P2 STG.E desc[UR16][R8.64], R5 ;  /* 0x0000000508002986 */ /* 0x0001e2000c101910 */
[----:B------:R-:W-:Y:S01]  /*54c0*/  ISETP.GT.AND P2, PT, R115, 0x8, P1 ;  /* 0x000000087300780c */ /* 0x000fe20000f44270 */
[----:B------:R-:W-:Y:S01]  /*54d0*/  USHF.L.U64.HI UR8, UR18, 0x2, UR19 ;  /* 0x0000000212087899 */ /* 0x000fe20008010213 */
[C---:B------:R-:W-:Y:S01]  /*54e0*/  LEA.HI.X R11, R12.reuse, R9, R13, 0x2, P4 ;  /* 0x000000090c0b7211 */ /* 0x040fe200020f140d */
[----:B------:R-:W-:Y:S01]  /*54f0*/  IMAD R13, R13, 0x1c, RZ ;  /* 0x0000001c0d0d7824 */ /* 0x000fe200078e02ff */
[----:B------:R-:W-:Y:S01]  /*5500*/  ISETP.GT.AND P6, PT, R129, 0x8, PT ;  /* 0x000000088100780c */ /* 0x000fe20003fc4270 */
[-C--:B------:R-:W-:Y:S01]  /*5510*/  IMAD R61, R61, R7.reuse, RZ ;  /* 0x000000073d3d7224 */ /* 0x080fe200078e02ff */
[----:B------:R-:W-:Y:S01]  /*5520*/  ISETP.GT.AND P5, PT, R129, 0x9, PT ;  /* 0x000000098100780c */ /* 0x000fe20003fa4270 */
[----:B------:R-:W-:Y:S01]  /*5530*/  IMAD.WIDE.U32 R20, R12, 0x1c, R10 ;  /* 0x0000001c0c147825 */ /* 0x000fe200078e000a */
[----:B------:R-:W-:Y:S01]  /*5540*/  P2R R96, PR, RZ, 0x1 ;  /* 0x00000001ff607803 */ /* 0x000fe20000000000 */
[----:B------:R1:W-:Y:S01]  /*5550*/  @P3 STG.E desc[UR16][R10.64], R57 ;  /* 0x000000390a003986 */ /* 0x0003e2000c101910 */
[----:B------:R-:W-:Y:S01]  /*5560*/  ISETP.GT.AND P3, PT, R115, 0x8, P0 ;  /* 0x000000087300780c */ /* 0x000fe20000764270 */
[----:B------:R-:W-:Y:S01]  /*5570*/  IMAD.IADD R21, R13, 0x1, R21 ;  /* 0x000000010d157824 */ /* 0x000fe200078e0215 */
[----:B------:R-:W-:Y:S01]  /*5580*/  ISETP.GT.AND P0, PT, R129, 0x11, PT ;  /* 0x000000118100780c */ /* 0x000fe20003f04270 */
[----:B------:R-:W-:Y:S01]  /*5590*/  @P2 STG.E desc[UR16][R8.64+0x20], R15 ;  /* 0x0000200f08002986 */ /* 0x000fe2000c101910 */
[----:B------:R-:W-:Y:S01]  /*55a0*/  ISETP.GT.AND P2, PT, R115, RZ, P6 ;  /* 0x000000ff7300720c */ /* 0x000fe20003744270 */
[----:B0-----:R-:W-:-:S02]  /*55b0*/  IMAD R5, R60, R7, RZ ;  /* 0x000000073c057224 */ /* 0x001fc400078e02ff */
[-C--:B------:R-:W-:Y:S02]  /*55c0*/  IMAD R13, R62, R7.reuse, RZ ;  /* 0x000000073e0d7224 */ /* 0x080fe400078e02ff */
[-C--:B------:R-:W-:Y:S02]  /*55d0*/  IMAD R65, R65, R7.reuse, RZ ;  /* 0x0000000741417224 */ /* 0x080fe400078e02ff */
[-C--:B-1----:R-:W-:Y:S02]  /*55e0*/  IMAD R57, R63, R7.reuse, RZ ;  /* 0x000000073f397224 */ /* 0x082fe400078e02ff */
[----:B------:R0:W-:Y:S01]  /*55f0*/  @P3 STG.E desc[UR16][R10.64+0x20], R59 ;  /* 0x0000203b0a003986 */ /* 0x0001e2000c101910 */
[----:B------:R-:W-:Y:S01]  /*5600*/  IADD3 R18, P3, R10, UR9, RZ ;  /* 0x000000090a127c10 */ /* 0x000fe2000ff7e0ff */
[-C--:B------:R-:W-:Y:S02]  /*5610*/  IMAD R67, R67, R7.reuse, RZ ;  /* 0x0000000743437224 */ /* 0x080fe400078e02ff */
[----:B------:R1:W-:Y:S01]  /*5620*/  @P2 STG.E desc[UR16][R20.64], R5 ;  /* 0x0000000514002986 */ /* 0x0003e2000c101910 */
[----:B------:R-:W-:Y:S01]  /*5630*/  ISETP.GT.AND P2, PT, R115, RZ, P5 ;  /* 0x000000ff7300720c */ /* 0x000fe20002f44270 */
[-C--:B------:R-:W-:Y:S01]  /*5640*/  IMAD R69, R69, R7.reuse, RZ ;  /* 0x0000000745457224 */ /* 0x080fe200078e02ff */
[----:B------:R-:W-:Y:S01]  /*5650*/  IADD3.X R19, R11, UR8, RZ, P3, !PT ;  /* 0x000000080b137c10 */ /* 0x000fe20009ffe4ff */
[-C--:B------:R-:W-:Y:S01]  /*5660*/  IMAD R71, R71, R7.reuse, RZ ;  /* 0x0000000747477224 */ /* 0x080fe200078e02ff */
[----:B------:R-:W-:Y:S01]  /*5670*/  ISETP.GT.AND P3, PT, R129, 0x10, PT ;  /* 0x000000108100780c */ /* 0x000fe20003f64270 */
[----:B------:R-:W-:-:S02]  /*5680*/  IMAD R73, R73, R7, RZ ;  /* 0x0000000749497224 */ /* 0x000fc400078e02ff */
[-C--:B0-----:R-:W-:Y:S02]  /*5690*/  IMAD R59, R66, R7.reuse, RZ ;  /* 0x00000007423b7224 */ /* 0x081fe400078e02ff */
[-C--:B------:R-:W-:Y:S02]  /*56a0*/  IMAD R75, R75, R7.reuse, RZ ;  /* 0x000000074b4b7224 */ /* 0x080fe400078e02ff */
[-C--:B-1----:R-:W-:Y:S02]  /*56b0*/  IMAD R5, R64, R7.reuse, RZ ;  /* 0x0000000740057224 */ /* 0x082fe400078e02ff */
[----:B------:R-:W-:Y:S01]  /*56c0*/  @P2 STG.E desc[UR16][R18.64], R61 ;  /* 0x0000003d12002986 */ /* 0x000fe2000c101910 */
[----:B------:R-:W-:Y:S01]  /*56d0*/  ISETP.GT.AND P2, PT, R115, 0x8, P6 ;  /* 0x000000087300780c */ /* 0x000fe20003744270 */
[-C--:B------:R-:W-:Y:S02]  /*56e0*/  IMAD R91, R76, R7.reuse, RZ ;  /* 0x000000074c5b7224 */ /* 0x080fe400078e02ff */
[----:B------:R-:W-:-:S02]  /*56f0*/  IMAD R77, R77, R7, RZ ;  /* 0x000000074d4d7224 */ /* 0x000fc400078e02ff */
[-C--:B------:R-:W-:Y:S02]  /*5700*/  IMAD R97, R80, R7.reuse, RZ ;  /* 0x0000000750617224 */ /* 0x080fe400078e02ff */
[-C--:B------:R-:W-:Y:S02]  /*5710*/  IMAD R99, R81, R7.reuse, RZ ;  /* 0x0000000751637224 */ /* 0x080fe400078e02ff */
[-C--:B------:R-:W-:Y:S02]  /*5720*/  IMAD R85, R85, R7.reuse, RZ ;  /* 0x0000000755557224 */ /* 0x080fe400078e02ff */
[-C--:B------:R-:W-:Y:S02]  /*5730*/  IMAD R87, R87, R7.reuse, RZ ;  /* 0x0000000757577224 */ /* 0x080fe400078e02ff */
[----:B------:R0:W-:Y:S01]  /*5740*/  @P2 STG.E desc[UR16][R20.64+0x20], R13 ;  /* 0x0000200d14002986 */ /* 0x0001e2000c101910 */
[----:B------:R-:W-:Y:S01]  /*5750*/  ISETP.GT.AND P2, PT, R115, 0x8, P5 ;  /* 0x000000087300780c */ /* 0x000fe20002f44270 */
[----:B------:R-:W-:-:S02]  /*5760*/  IMAD R25, R25, R7, RZ ;  /* 0x0000000719197224 */ /* 0x000fc400078e02ff */
[-C--:B------:R-:W-:Y:S02]  /*5770*/  IMAD R27, R27, R7.reuse, RZ ;  /* 0x000000071b1b7224 */ /* 0x080fe400078e02ff */
[-C--:B------:R-:W-:Y:S02]  /*5780*/  IMAD R29, R29, R7.reuse, RZ ;  /* 0x000000071d1d7224 */ /* 0x080fe400078e02ff */
[-C--:B------:R-:W-:Y:S02]  /*5790*/  IMAD R31, R31, R7.reuse, RZ ;  /* 0x000000071f1f7224 */ /* 0x080fe400078e02ff */
[-C--:B------:R-:W-:Y:S02]  /*57a0*/  IMAD R33, R33, R7.reuse, RZ ;  /* 0x0000000721217224 */ /* 0x080fe400078e02ff */
[-C--:B------:R-:W-:Y:S02]  /*57b0*/  IMAD R35, R35, R7.reuse, RZ ;  /* 0x0000000723237224 */ /* 0x080fe400078e02ff */
[----:B------:R-:W-:Y:S01]  /*57c0*/  @P2 STG.E desc[UR16][R18.64+0x20], R57 ;  /* 0x0000203912002986 */ /* 0x000fe2000c101910 */
[----:B------:R-:W-:Y:S01]  /*57d0*/  IADD3 R88, P2, R20, UR9, RZ ;  /* 0x0000000914587c10 */ /* 0x000fe2000ff5e0ff */
[----:B------:R-:W-:-:S02]  /*57e0*/  IMAD R37, R37, R7, RZ ;  /* 0x0000000725257224 */ /* 0x000fc400078e02ff */
[-C--:B------:R-:W-:Y:S01]  /*57f0*/  IMAD R39, R39, R7.reuse, RZ ;  /* 0x0000000727277224 */ /* 0x080fe200078e02ff */
[----:B------:R-:W-:Y:S01]  /*5800*/  IADD3.X R89, R21, UR8, RZ, P2, !PT ;  /* 0x0000000815597c10 */ /* 0x000fe200097fe4ff */
[-C--:B------:R-:W-:Y:S01]  /*5810*/  IMAD R41, R41, R7.reuse, RZ ;  /* 0x0000000729297224 */ /* 0x080fe200078e02ff */
[----:B------:R-:W-:Y:S01]  /*5820*/  IADD3 R62, P2, R18, UR9, RZ ;  /* 0x00000009123e7c10 */ /* 0x000fe2000ff5e0ff */
[-C--:B------:R-:W-:Y:S02]  /*5830*/  IMAD R43, R43, R7.reuse, RZ ;  /* 0x000000072b2b7224 */ /* 0x080fe400078e02ff */
[-C--:B------:R-:W-:Y:S01]  /*5840*/  IMAD R45, R45, R7.reuse, RZ ;  /* 0x000000072d2d7224 */ /* 0x080fe200078e02ff */
[----:B------:R-:W-:Y:S01]  /*5850*/  IADD3.X R63, R19, UR8, RZ, P2, !PT ;  /* 0x00000008133f7c10 */ /* 0x000fe200097fe4ff */
[-C--:B------:R-:W-:Y:S01]  /*5860*/  IMAD R47, R47, R7.reuse, RZ ;  /* 0x000000072f2f7224 */ /* 0x080fe200078e02ff */
[----:B------:R-:W-:Y:S01]  /*5870*/  IADD3 R22, P2, R62, UR9, RZ ;  /* 0x000000093e167c10 */ /* 0x000fe2000ff5e0ff */
[----:B------:R-:W-:-:S02]  /*5880*/  IMAD R49, R49, R7, RZ ;  /* 0x0000000731317224 */ /* 0x000fc400078e02ff */
[-C--:B------:R-:W-:Y:S01]  /*5890*/  IMAD R51, R51, R7.reuse, RZ ;  /* 0x0000000733337224 */ /* 0x080fe200078e02ff */
[----:B------:R-:W-:Y:S01]  /*58a0*/  IADD3.X R23, R63, UR8, RZ, P2, !PT ;  /* 0x000000083f177c10 */ /* 0x000fe200097fe4ff */
[-C--:B------:R-:W-:Y:S01]  /*58b0*/  IMAD R53, R53, R7.reuse, RZ ;  /* 0x0000000735357224 */ /* 0x080fe200078e02ff */
[----:B------:R-:W-:Y:S01]  /*58c0*/  IADD3 R16, P2, R62, UR9, RZ ;  /* 0x000000093e107c10 */ /* 0x000fe2000ff5e0ff */
[----:B------:R-:W-:-:S03]  /*58d0*/  IMAD R55, R55, R7, RZ ;  /* 0x0000000737377224 */ /* 0x000fc600078e02ff */
[----:B------:R-:W-:Y:S02]  /*58e0*/  IADD3.X R17, R63, UR8, RZ, P2, !PT ;  /* 0x000000083f117c10 */ /* 0x000fe400097fe4ff */
[----:B------:R-:W-:-:S04]  /*58f0*/  IADD3 R14, P2, R22, UR9, RZ ;  /* 0x00000009160e7c10 */ /* 0x000fc8000ff5e0ff */
[----:B------:R-:W-:Y:S02]  /*5900*/  IADD3.X R15, R23, UR8, RZ, P2, !PT ;  /* 0x00000008170f7c10 */ /* 0x000fe400097fe4ff */
[----:B------:R-:W-:-:S04]  /*5910*/  IADD3 R12, P2, R16, UR9, RZ ;  /* 0x00000009100c7c10 */ /* 0x000fc8000ff5e0ff */
[----:B0-----:R-:W-:Y:S02]  /*5920*/  IADD3.X R13, R17, UR8, RZ, P2, !PT ;  /* 0x00000008110d7c10 */ /* 0x001fe400097fe4ff */
[----:B------:R-:W-:-:S13]  /*5930*/  ISETP.GT.AND P2, PT, R115, RZ, P3 ;  /* 0x000000ff7300720c */ /* 0x000fda0001f44270 */
[----:B------:R0:W-:Y:S01]  /*5940*/  @P2 STG.E desc[UR16][R88.64], R5 ;  /* 0x0000000558002986 */ /* 0x0001e2000c101910 */
[----:B------:R-:W-:Y:S01]  /*5950*/  ISETP.GT.AND P2, PT, R115, RZ, P0 ;  /* 0x000000ff7300720c */ /* 0x000fe20000744270 */
[----:B0-----:R-:W-:-:S12]  /*5960*/  IMAD R5, R68, R7, RZ ;  /* 0x0000000744057224 */ /* 0x001fd800078e02ff */
[----:B------:R-:W-:Y:S01]  /*5970*/  @P2 STG.E desc[UR16][R62.64], R65 ;  /* 0x000000413e002986 */ /* 0x000fe2000c101910 */
[----:B------:R-:W-:Y:S02]  /*5980*/  ISETP.GT.AND P2, PT, R115, 0x8, P3 ;  /* 0x000000087300780c */ /* 0x000fe40001f44270 */
[----:B------:R-:W-:-:S11]  /*5990*/  ISETP.GT.AND P3, PT, R129, 0x18, PT ;  /* 0x000000188100780c */ /* 0x000fd60003f64270 */
[----:B------:R-:W-:Y:S02]  /*59a0*/  @P2 IMAD.MOV.U32 R56, RZ, RZ, R88 ;  /* 0x000000ffff382224 */ /* 0x000fe400078e0058 */
[----:B------:R-:W-:-:S05]  /*59b0*/  @P2 IMAD.MOV.U32 R57, RZ, RZ, R89 ;  /* 0x000000ffff392224 */ /* 0x000fca00078e0059 */
[----:B------:R0:W-:Y:S01]  /*59c0*/  @P2 STG.E desc[UR16][R56.64+0x20], R59 ;  /* 0x0000203b38002986 */ /* 0x0001e2000c101910 */
[----:B------:R-:W-:Y:S02]  /*59d0*/  ISETP.GT.AND P2, PT, R115, 0x8, P0 ;  /* 0x000000087300780c */ /* 0x000fe40000744270 */
[----:B------:R-:W-:-:S11]  /*59e0*/  ISETP.GT.AND P0, PT, R129, 0x19, PT ;  /* 0x000000198100780c */ /* 0x000fd60003f04270 */
[----:B0-----:R-:W-:Y:S02]  /*59f0*/  @P2 IMAD.MOV.U32 R56, RZ, RZ, R62 ;  /* 0x000000ffff382224 */ /* 0x001fe400078e003e */
[----:B------:R-:W-:-:S05]  /*5a00*/  @P2 IMAD.MOV.U32 R57, RZ, RZ, R63 ;  /* 0x000000ffff392224 */ /* 0x000fca00078e003f */
[----:B------:R0:W-:Y:S01]  /*5a10*/  @P2 STG.E desc[UR16][R56.64+0x20], R67 ;  /* 0x0000204338002986 */ /* 0x0001e2000c101910 */
[----:B------:R-:W-:-:S04]  /*5a20*/  IADD3 R94, P2, R88, UR9, RZ ;  /* 0x00000009585e7c10 */ /* 0x000fc8000ff5e0ff */
[----:B------:R-:W-:Y:S02]  /*5a30*/  IADD3.X R95, R89, UR8, RZ, P2, !PT ;  /* 0x00000008595f7c10 */ /* 0x000fe400097fe4ff */
[----:B------:R-:W-:Y:S01]  /*5a40*/  ISETP.GT.AND P2, PT, R115, RZ, P3 ;  /* 0x000000ff7300720c */ /* 0x000fe20001f44270 */
[----:B0-----:R-:W-:-:S12]  /*5a50*/  IMAD R67, R72, R7, RZ ;  /* 0x0000000748437224 */ /* 0x001fd800078e02ff */
[----:B------:R0:W-:Y:S01]  /*5a60*/  @P2 STG.E desc[UR16][R94.64], R5 ;  /* 0x000000055e002986 */ /* 0x0001e2000c101910 */
[----:B------:R-:W-:Y:S01]  /*5a70*/  ISETP.GT.AND P2, PT, R115, RZ, P0 ;  /* 0x000000ff7300720c */ /* 0x000fe20000744270 */
[----:B0-----:R-:W-:-:S12]  /*5a80*/  IMAD R5, R70, R7, RZ ;  /* 0x0000000746057224 */ /* 0x001fd800078e02ff */
[----:B------:R-:W-:Y:S01]  /*5a90*/  @P2 STG.E desc[UR16][R22.64], R69 ;  /* 0x0000004516002986 */ /* 0x000fe2000c101910 */
[----:B------:R-:W-:-:S04]  /*5aa0*/  IADD3 R92, P2, R88, UR9, RZ ;  /* 0x00000009585c7c10 */ /* 0x000fc8000ff5e0ff */
[----:B------:R-:W-:Y:S02]  /*5ab0*/  IADD3.X R93, R89, UR8, RZ, P2, !PT ;  /* 0x00000008595d7c10 */ /* 0x000fe400097fe4ff */
[----:B------:R-:W-:-:S04]  /*5ac0*/  IADD3 R60, P2, R14, UR9, RZ ;  /* 0x000000090e3c7c10 */ /* 0x000fc8000ff5e0ff */
[----:B------:R-:W-:Y:S02]  /*5ad0*/  IADD3.X R61, R15, UR8, RZ, P2, !PT ;  /* 0x000000080f3d7c10 */ /* 0x000fe400097fe4ff */
[----:B------:R-:W-:-:S04]  /*5ae0*/  IADD3 R56, P2, R12, UR9, RZ ;  /* 0x000000090c387c10 */ /* 0x000fc8000ff5e0ff */
[----:B------:R-:W-:Y:S02]  /*5af0*/  IADD3.X R57, R13, UR8, RZ, P2, !PT ;  /* 0x000000080d397c10 */ /* 0x000fe400097fe4ff */
[----:B------:R-:W-:Y:S02]  /*5b00*/  ISETP.GT.AND P2, PT, R115, 0x8, P3 ;  /* 0x000000087300780c */ /* 0x000fe40001f44270 */
[----:B------:R-:W-:-:S11]  /*5b10*/  ISETP.GT.AND P3, PT, R129, 0x20, PT ;  /* 0x000000208100780c */ /* 0x000fd60003f64270 */
[----:B------:R0:W-:Y:S01]  /*5b20*/  @P2 STG.E desc[UR16][R92.64+0x20], R5 ;  /* 0x000020055c002986 */ /* 0x0001e2000c101910 */
[----:B------:R-:W-:Y:S02]  /*5b30*/  ISETP.GT.AND P2, PT, R115, 0x8, P0 ;  /* 0x000000087300780c */ /* 0x000fe40000744270 */
[----:B------:R-:W-:Y:S01]  /*5b40*/  ISETP.GT.AND P0, PT, R129, 0x21, PT ;  /* 0x000000218100780c */ /* 0x000fe20003f04270 */
[----:B0-----:R-:W-:-:S10]  /*5b50*/  IMAD R5, R74, R7, RZ ;  /* 0x000000074a057224 */ /* 0x001fd400078e02ff */
[----:B------:R0:W-:Y:S01]  /*5b60*/  @P2 STG.E desc[UR16][R16.64+0x20], R71 ;  /* 0x0000204710002986 */ /* 0x0001e2000c101910 */
[----:B------:R-:W-:-:S04]  /*5b70*/  IADD3 R68, P2, R94, UR9, RZ ;  /* 0x000000095e447c10 */ /* 0x000fc8000ff5e0ff */
[----:B------:R-:W-:Y:S02]  /*5b80*/  IADD3.X R69, R95, UR8, RZ, P2, !PT ;  /* 0x000000085f457c10 */ /* 0x000fe400097fe4ff */
[----:B------:R-:W-:-:S13]  /*5b90*/  ISETP.GT.AND P2, PT, R115, RZ, P3 ;  /* 0x000000ff7300720c */ /* 0x000fda0001f44270 */
[----:B------:R-:W-:Y:S01]  /*5ba0*/  @P2 STG.E desc[UR16][R68.64], R67 ;  /* 0x0000004344002986 */ /* 0x000fe2000c101910 */
[----:B------:R-:W-:-:S13]  /*5bb0*/  ISETP.GT.AND P2, PT, R115, RZ, P0 ;  /* 0x000000ff7300720c */ /* 0x000fda0000744270 */
[----:B------:R-:W-:Y:S01]  /*5bc0*/  @P2 STG.E desc[UR16][R14.64], R73 ;  /* 0x000000490e002986 */ /* 0x000fe2000c101910 */
[----:B------:R-:W-:-:S04]  /*5bd0*/  IADD3 R70, P2, R92, UR9, RZ ;  /* 0x000000095c467c10 */ /* 0x000fc8000ff5e0ff */
[----:B0-----:R-:W-:Y:S02]  /*5be0*/  IADD3.X R71, R93, UR8, RZ, P2, !PT ;  /* 0x000000085d477c10 */ /* 0x001fe400097fe4ff */
[----:B------:R-:W-:-:S04]  /*5bf0*/  IADD3 R64, P2, R60, UR9, RZ ;  /* 0x000000093c407c10 */ /* 0x000fc8000ff5e0ff */
[----:B------:R-:W-:Y:S02]  /*5c00*/  IADD3.X R65, R61, UR8, RZ, P2, !PT ;  /* 0x000000083d417c10 */ /* 0x000fe400097fe4ff */
[----:B------:R-:W-:-:S04]  /*5c10*/  IADD3 R58, P2, R56, UR9, RZ ;  /* 0x00000009383a7c10 */ /* 0x000fc8000ff5e0ff */
[----:B------:R-:W-:Y:S02]  /*5c20*/  IADD3.X R59, R57, UR8, RZ, P2, !PT ;  /* 0x00000008393b7c10 */ /* 0x000fe400097fe4ff */
[----:B------:R-:W-:-:S13]  /*5c30*/  ISETP.GT.AND P2, PT, R115, 0x8, P3 ;  /* 0x000000087300780c */ /* 0x000fda0001f44270 */
[----:B------:R0:W-:Y:S01]  /*5c40*/  @P2 STG.E desc[UR16][R70.64+0x20], R5 ;  /* 0x0000200546002986 */ /* 0x0001e2000c101910 */
[----:B------:R-:W-:Y:S02]  /*5c50*/  ISETP.GT.AND P2, PT, R115, 0x8, P0 ;  /* 0x000000087300780c */ /* 0x000fe40000744270 */
[----:B------:R-:W-:Y:S01]  /*5c60*/  ISETP.GT.AND P0, PT, R129, 0x28, PT ;  /* 0x000000288100780c */ /* 0x000fe20003f04270 */
[----:B0-----:R-:W-:-:S10]  /*5c70*/  IMAD R5, R78, R7, RZ ;  /* 0x000000074e057224 */ /* 0x001fd400078e02ff */
[----:B------:R-:W-:Y:S01]  /*5c80*/  @P2 STG.E desc[UR16][R12.64+0x20], R75 ;  /* 0x0000204b0c002986 */ /* 0x000fe2000c101910 */
[----:B------:R-:W-:-:S04]  /*5c90*/  IADD3 R72, P2, R68, UR9, RZ ;  /* 0x0000000944487c10 */ /* 0x000fc8000ff5e0ff */
[----:B------:R-:W-:Y:S02]  /*5ca0*/  IADD3.X R73, R69, UR8, RZ, P2, !PT ;  /* 0x0000000845497c10 */ /* 0x000fe400097fe4ff */
[----:B------:R-:W-:-:S13]  /*5cb0*/  ISETP.GT.AND P2, PT, R115, RZ, P0 ;  /* 0x000000ff7300720c */ /* 0x000fda0000744270 */
[----:B------:R0:W-:Y:S01]  /*5cc0*/  @P2 STG.E desc[UR16][R72.64], R91 ;  /* 0x0000005b48002986 */ /* 0x0001e2000c101910 */
[----:B------:R-:W-:-:S04]  /*5cd0*/  ISETP.GT.AND P2, PT, R129, 0x29, PT ;  /* 0x000000298100780c */ /* 0x000fc80003f44270 */
[----:B------:R-:W-:Y:S01]  /*5ce0*/  ISETP.GT.AND P3, PT, R115, RZ, P2 ;  /* 0x000000ff7300720c */ /* 0x000fe20001764270 */
[----:B0-----:R-:W-:-:S12]  /*5cf0*/  IMAD R91, R79, R7, RZ ;  /* 0x000000074f5b7224 */ /* 0x001fd800078e02ff */
[----:B------:R-:W-:Y:S01]  /*5d00*/  @P3 STG.E desc[UR16][R60.64], R77 ;  /* 0x0000004d3c003986 */ /* 0x000fe2000c101910 */
[----:B------:R-:W-:-:S04]  /*5d10*/  IADD3 R74, P3, R70, UR9, RZ ;  /* 0x00000009464a7c10 */ /* 0x000fc8000ff7e0ff */
[----:B------:R-:W-:Y:S02]  /*5d20*/  IADD3.X R75, R71, UR8, RZ, P3, !PT ;  /* 0x00000008474b7c10 */ /* 0x000fe40009ffe4ff */
[----:B------:R-:W-:-:S04]  /*5d30*/  IADD3 R66, P3, R64, UR9, RZ ;  /* 0x0000000940427c10 */ /* 0x000fc8000ff7e0ff */
[----:B------:R-:W-:Y:S02]  /*5d40*/  IADD3.X R67, R65, UR8, RZ, P3, !PT ;  /* 0x0000000841437c10 */ /* 0x000fe40009ffe4ff */
[----:B------:R-:W-:-:S13]  /*5d50*/  ISETP.GT.AND P3, PT, R115, 0x8, P0 ;  /* 0x000000087300780c */ /* 0x000fda0000764270 */
[----:B------:R0:W-:Y:S01]  /*5d60*/  @P3 STG.E desc[UR16][R74.64+0x20], R5 ;  /* 0x000020054a003986 */ /* 0x0001e2000c101910 */
[----:B------:R-:W-:Y:S01]  /*5d70*/  ISETP.GT.AND P3, PT, R115, 0x8, P2 ;  /* 0x000000087300780c */ /* 0x000fe20001764270 */
[----:B0-----:R-:W-:-:S12]  /*5d80*/  IMAD R5, R82, R7, RZ ;  /* 0x0000000752057224 */ /* 0x001fd800078e02ff */
[----:B------:R-:W-:Y:S01]  /*5d90*/  @P3 STG.E desc[UR16][R56.64+0x20], R91 ;  /* 0x0000205b38003986 */ /* 0x000fe2000c101910 */
[----:B------:R-:W-:-:S04]  /*5da0*/  IADD3 R78, P3, R72, UR9, RZ ;  /* 0x00000009484e7c10 */ /* 0x000fc8000ff7e0ff */
[----:B------:R-:W-:Y:S02]  /*5db0*/  IADD3.X R79, R73, UR8, RZ, P3, !PT ;  /* 0x00000008494f7c10 */ /* 0x000fe40009ffe4ff */
[----:B------:R-:W-:-:S04]  /*5dc0*/  ISETP.GT.AND P3, PT, R129, 0x30, PT ;  /* 0x000000308100780c */ /* 0x000fc80003f64270 */
[----:B------:R-:W-:-:S13]  /*5dd0*/  ISETP.GT.AND P4, PT, R115, RZ, P3 ;  /* 0x000000ff7300720c */ /* 0x000fda0001f84270 */
[----:B------:R0:W-:Y:S01]  /*5de0*/  @P4 STG.E desc[UR16][R78.64], R97 ;  /* 0x000000614e004986 */ /* 0x0001e2000c101910 */
[----:B------:R-:W-:-:S04]  /*5df0*/  ISETP.GT.AND P4, PT, R129, 0x31, PT ;  /* 0x000000318100780c */ /* 0x000fc80003f84270 */
[----:B------:R-:W-:Y:S01]  /*5e00*/  ISETP.GT.AND P5, PT, R115, RZ, P4 ;  /* 0x000000ff7300720c */ /* 0x000fe200027a4270 */
[----:B0-----:R-:W-:-:S12]  /*5e10*/  IMAD R97, R83, R7, RZ ;  /* 0x0000000753617224 */ /* 0x001fd800078e02ff */
[----:B------:R0:W-:Y:S01]  /*5e20*/  @P5 STG.E desc[UR16][R64.64], R99 ;  /* 0x0000006340005986 */ /* 0x0001e2000c101910 */
[----:B------:R-:W-:-:S04]  /*5e30*/  IADD3 R80, P5, R74, UR9, RZ ;  /* 0x000000094a507c10 */ /* 0x000fc8000ffbe0ff */
[----:B------:R-:W-:Y:S02]  /*5e40*/  IADD3.X R81, R75, UR8, RZ, P5, !PT ;  /* 0x000000084b517c10 */ /* 0x000fe4000affe4ff */
[----:B------:R-:W-:Y:S01]  /*5e50*/  ISETP.GT.AND P5, PT, R115, 0x8, P3 ;  /* 0x000000087300780c */ /* 0x000fe20001fa4270 */
        /* <DEDUP_REMOVED lines=9> */
[----:B------:R-:W-:-:S04]  /*5ef0*/  ISETP.GT.AND P5, PT, R129, 0x38, PT ;  /* 0x000000388100780c */ /* 0x000fc80003fa4270 */
[----:B------:R-:W-:Y:S01]  /*5f00*/  ISETP.GT.AND P6, PT, R115, RZ, P5 ;  /* 0x000000ff7300720c */ /* 0x000fe20002fc4270 */
[----:B0-----:R-:W-:-:S12]  /*5f10*/  IMAD R97, R24, R7, RZ ;  /* 0x0000000718617224 */ /* 0x001fd800078e02ff */
[----:B------:R-:W-:Y:S01]  /*5f20*/  @P6 STG.E desc[UR16][R76.64], R99 ;  /* 0x000000634c006986 */ /* 0x000fe2000c101910 */
[----:B------:R-:W-:-:S04]  /*5f30*/  IADD3 R90, P6, R80, UR9, RZ ;  /* 0x00000009505a7c10 */ /* 0x000fc8000ffde0ff */
[----:B------:R-:W-:Y:S02]  /*5f40*/  IADD3.X R91, R81, UR8, RZ, P6, !PT ;  /* 0x00000008515b7c10 */ /* 0x000fe4000b7fe4ff */
[----:B------:R-:W-:-:S04]  /*5f50*/  ISETP.GT.AND P6, PT, R129, 0x39, PT ;  /* 0x000000398100780c */ /* 0x000fc80003fc4270 */
[----:B------:R-:W-:-:S13]  /*5f60*/  ISETP.GT.AND P0, PT, R115, RZ, P6 ;  /* 0x000000ff7300720c */ /* 0x000fda0003704270 */
[----:B------:R0:W-:Y:S01]  /*5f70*/  @P0 STG.E desc[UR16][R66.64], R85 ;  /* 0x0000005542000986 */ /* 0x0001e2000c101910 */
[----:B------:R-:W-:Y:S01]  /*5f80*/  ISETP.GT.AND P0, PT, R115, 0x8, P5 ;  /* 0x000000087300780c */ /* 0x000fe20002f04270 */
[----:B0-----:R-:W-:-:S12]  /*5f90*/  IMAD R85, R28, R7, RZ ;  /* 0x000000071c557224 */ /* 0x001fd800078e02ff */
[----:B------:R0:W-:Y:S01]  /*5fa0*/  @P0 STG.E desc[UR16][R90.64+0x20], R5 ;  /* 0x000020055a000986 */ /* 0x0001e2000c101910 */
[----:B------:R-:W-:Y:S01]  /*5fb0*/  ISETP.GT.AND P0, PT, R115, 0x8, P6 ;  /* 0x000000087300780c */ /* 0x000fe20003704270 */
[----:B0-----:R-:W-:-:S12]  /*5fc0*/  IMAD R5, R26, R7, RZ ;  /* 0x000000071a057224 */ /* 0x001fd800078e02ff */
[----:B------:R-:W-:Y:S01]  /*5fd0*/  @P0 STG.E desc[UR16][R82.64+0x20], R87 ;  /* 0x0000205752000986 */ /* 0x000fe2000c101910 */
[C---:B------:R-:W-:Y:S02]  /*5fe0*/  ISETP.GT.AND P0, PT, R115.reuse, 0x80, P1 ;  /* 0x000000807300780c */ /* 0x040fe40000f04270 */
[----:B------:R-:W-:-:S11]  /*5ff0*/  ISETP.GT.AND P1, PT, R115, 0x88, P1 ;  /* 0x000000887300780c */ /* 0x000fd60000f24270 */
[----:B------:R-:W-:Y:S01]  /*6000*/  @P0 STG.E desc[UR16][R8.64+0x200], R97 ;  /* 0x0002006108000986 */ /* 0x000fe2000c101910 */
[----:B------:R-:W-:-:S04]  /*6010*/  ISETP.NE.AND P0, PT, R96, RZ, PT ;  /* 0x000000ff6000720c */ /* 0x000fc80003f05270 */
[----:B------:R-:W-:-:S13]  /*6020*/  ISETP.GT.AND P0, PT, R115, 0x80, P0 ;  /* 0x000000807300780c */ /* 0x000fda0000704270 */
[----:B------:R-:W-:Y:S01]  /*6030*/  @P0 STG.E desc[UR16][R10.64+0x200], R25 ;  /* 0x000200190a000986 */ /* 0x000fe2000c101910 */
[----:B------:R-:W-:-:S03]  /*6040*/  ISETP.NE.AND P0, PT, R98, RZ, PT ;  /* 0x000000ff6200720c */ /* 0x000fc60003f05270 */
[----:B------:R0:W-:Y:S01]  /*6050*/  @P1 STG.E desc[UR16][R8.64+0x220], R5 ;  /* 0x0002200508001986 */ /* 0x0001e2000c101910 */
[----:B------:R-:W-:-:S04]  /*6060*/  ISETP.GT.AND P1, PT, R129, 0x1, PT ;  /* 0x000000018100780c */ /* 0x000fc80003f24270 */
[----:B------:R-:W-:Y:S01]  /*6070*/  ISETP.GT.AND P1, PT, R115, 0x88, P1 ;  /* 0x000000887300780c */ /* 0x000fe20000f24270 */
[----:B0-----:R-:W-:-:S12]  /*6080*/  IMAD R5, R30, R7, RZ ;  /* 0x000000071e057224 */ /* 0x001fd800078e02ff */
[----:B------:R0:W-:Y:S01]  /*6090*/  @P1 STG.E desc[UR16][R10.64+0x220], R27 ;  /* 0x0002201b0a001986 */ /* 0x0001e2000c101910 */
[----:B------:R-:W-:-:S04]  /*60a0*/  ISETP.GT.AND P1, PT, R129, 0x8, PT ;  /* 0x000000088100780c */ /* 0x000fc80003f24270 */
[----:B------:R-:W-:Y:S01]  /*60b0*/  ISETP.GT.AND P1, PT, R115, 0x80, P1 ;  /* 0x000000807300780c */ /* 0x000fe20000f24270 */
[----:B0-----:R-:W-:-:S12]  /*60c0*/  IMAD R11, R32, R7, RZ ;  /* 0x00000007200b7224 */ /* 0x001fd800078e02ff */
[----:B------:R-:W-:Y:S01]  /*60d0*/  @P1 STG.E desc[UR16][R20.64+0x200], R85 ;  /* 0x0002005514001986 */ /* 0x000fe2000c101910 */
[----:B------:R-:W-:-:S04]  /*60e0*/  ISETP.GT.AND P1, PT, R129, 0x9, PT ;  /* 0x000000098100780c */ /* 0x000fc80003f24270 */
[----:B------:R-:W-:-:S13]  /*60f0*/  ISETP.GT.AND P1, PT, R115, 0x80, P1 ;  /* 0x000000807300780c */ /* 0x000fda0000f24270 */
[----:B------:R-:W-:Y:S01]  /*6100*/  @P1 STG.E desc[UR16][R18.64+0x200], R29 ;  /* 0x0002001d12001986 */ /* 0x000fe2000c101910 */
[----:B------:R-:W-:-:S04]  /*6110*/  ISETP.GT.AND P1, PT, R129, 0x8, PT ;  /* 0x000000088100780c */ /* 0x000fc80003f24270 */
[----:B------:R-:W-:-:S13]  /*6120*/  ISETP.GT.AND P1, PT, R115, 0x88, P1 ;  /* 0x000000887300780c */ /* 0x000fda0000f24270 */
[----:B------:R0:W-:Y:S01]  /*6130*/  @P1 STG.E desc[UR16][R20.64+0x220], R5 ;  /* 0x0002200514001986 */ /* 0x0001e2000c101910 */
[----:B------:R-:W-:-:S04]  /*6140*/  ISETP.GT.AND P1, PT, R129, 0x9, PT ;  /* 0x000000098100780c */ /* 0x000fc80003f24270 */
[----:B------:R-:W-:Y:S01]  /*6150*/  ISETP.GT.AND P1, PT, R115, 0x88, P1 ;  /* 0x000000887300780c */ /* 0x000fe20000f24270 */
[----:B0-----:R-:W-:-:S12]  /*6160*/  IMAD R5, R34, R7, RZ ;  /* 0x0000000722057224 */ /* 0x001fd800078e02ff */
[----:B------:R-:W-:Y:S01]  /*6170*/  @P1 STG.E desc[UR16][R18.64+0x220], R31 ;  /* 0x0002201f12001986 */ /* 0x000fe2000c101910 */
[----:B------:R-:W-:-:S04]  /*6180*/  ISETP.GT.AND P1, PT, R129, 0x10, PT ;  /* 0x000000108100780c */ /* 0x000fc80003f24270 */
[----:B------:R-:W-:-:S13]  /*6190*/  ISETP.GT.AND P1, PT, R115, 0x80, P1 ;  /* 0x000000807300780c */ /* 0x000fda0000f24270 */
[----:B------:R-:W-:Y:S02]  /*61a0*/  @P1 IMAD.MOV.U32 R8, RZ, RZ, R88 ;  /* 0x000000ffff081224 */ /* 0x000fe400078e0058 */
[----:B------:R-:W-:-:S05]  /*61b0*/  @P1 IMAD.MOV.U32 R9, RZ, RZ, R89 ;  /* 0x000000ffff091224 */ /* 0x000fca00078e0059 */
[----:B------:R0:W-:Y:S01]  /*61c0*/  @P1 STG.E desc[UR16][R8.64+0x200], R11 ;  /* 0x0002000b08001986 */ /* 0x0001e2000c101910 */
[----:B------:R-:W-:-:S04]  /*61d0*/  ISETP.GT.AND P1, PT, R129, 0x11, PT ;  /* 0x000000118100780c */ /* 0x000fc80003f24270 */
[----:B------:R-:W-:Y:S01]  /*61e0*/  ISETP.GT.AND P1, PT, R115, 0x80, P1 ;  /* 0x000000807300780c */ /* 0x000fe20000f24270 */
[----:B0-----:R-:W-:-:S12]  /*61f0*/  IMAD R11, R36, R7, RZ ;  /* 0x00000007240b7224 */ /* 0x001fd800078e02ff */
[----:B------:R-:W-:Y:S02]  /*6200*/  @P1 IMAD.MOV.U32 R8, RZ, RZ, R62 ;  /* 0x000000ffff081224 */ /* 0x000fe400078e003e */
[----:B------:R-:W-:-:S05]  /*6210*/  @P1 IMAD.MOV.U32 R9, RZ, RZ, R63 ;  /* 0x000000ffff091224 */ /* 0x000fca00078e003f */
        /* <DEDUP_REMOVED lines=40> */
[C---:B------:R-:W-:Y:S02]  /*64a0*/  ISETP.GT.AND P1, PT, R115.reuse, 0x80, P2 ;  /* 0x000000807300780c */ /* 0x040fe40001724270 */
[----:B------:R-:W-:Y:S01]  /*64b0*/  ISETP.GT.AND P2, PT, R115, 0x88, P2 ;  /* 0x000000887300780c */ /* 0x000fe20001744270 */
[----:B0-----:R-:W-:-:S10]  /*64c0*/  IMAD R9, R48, R7, RZ ;  /* 0x0000000730097224 */ /* 0x001fd400078e02ff */
[----:B------:R-:W-:Y:S01]  /*64d0*/  @P1 STG.E desc[UR16][R60.64+0x200], R45 ;  /* 0x0002002d3c001986 */ /* 0x000fe2000c101910 */
[----:B------:R-:W-:-:S04]  /*64e0*/  ISETP.GT.AND P1, PT, R129, 0x28, PT ;  /* 0x000000288100780c */ /* 0x000fc80003f24270 */
[----:B------:R-:W-:-:S13]  /*64f0*/  ISETP.GT.AND P1, PT, R115, 0x88, P1 ;  /* 0x000000887300780c */ /* 0x000fda0000f24270 */
[----:B------:R0:W-:Y:S01]  /*6500*/  @P1 STG.E desc[UR16][R74.64+0x220], R5 ;  /* 0x000220054a001986 */ /* 0x0001e2000c101910 */
[C---:B------:R-:W-:Y:S02]  /*6510*/  ISETP.GT.AND P1, PT, R115.reuse, 0x80, P3 ;  /* 0x000000807300780c */ /* 0x040fe40001f24270 */
[C---:B------:R-:W-:Y:S01]  /*6520*/  ISETP.GT.AND P3, PT, R115.reuse, 0x88, P3 ;  /* 0x000000887300780c */ /* 0x040fe20001f64270 */
[----:B------:R-:W-:Y:S01]  /*6530*/  @P2 STG.E desc[UR16][R56.64+0x220], R47 ;  /* 0x0002202f38002986 */ /* 0x000fe2000c101910 */
[C---:B------:R-:W-:Y:S02]  /*6540*/  ISETP.GT.AND P2, PT, R115.reuse, 0x80, P6 ;  /* 0x000000807300780c */ /* 0x040fe40003744270 */
[----:B------:R-:W-:Y:S01]  /*6550*/  ISETP.GT.AND P6, PT, R115, 0x88, P6 ;  /* 0x000000887300780c */ /* 0x000fe200037c4270 */
[----:B0-----:R-:W-:-:S06]  /*6560*/  IMAD R5, R50, R7, RZ ;  /* 0x0000000732057224 */ /* 0x001fcc00078e02ff */
[----:B------:R0:W-:Y:S01]  /*6570*/  @P1 STG.E desc[UR16][R78.64+0x200], R9 ;  /* 0x000200094e001986 */ /* 0x0001e2000c101910 */
[C---:B------:R-:W-:Y:S02]  /*6580*/  ISETP.GT.AND P1, PT, R115.reuse, 0x80, P4 ;  /* 0x000000807300780c */ /* 0x040fe40002724270 */
[----:B------:R-:W-:Y:S01]  /*6590*/  ISETP.GT.AND P4, PT, R115, 0x88, P4 ;  /* 0x000000887300780c */ /* 0x000fe20002784270 */
[----:B0-----:R-:W-:-:S10]  /*65a0*/  IMAD R9, R52, R7, RZ ;  /* 0x0000000734097224 */ /* 0x001fd400078e02ff */
[----:B------:R0:W-:Y:S01]  /*65b0*/  @P1 STG.E desc[UR16][R64.64+0x200], R49 ;  /* 0x0002003140001986 */ /* 0x0001e2000c101910 */
[C---:B------:R-:W-:Y:S02]  /*65c0*/  ISETP.GT.AND P1, PT, R115.reuse, 0x80, P5 ;  /* 0x000000807300780c */ /* 0x040fe40002f24270 */
[----:B------:R-:W-:Y:S01]  /*65d0*/  ISETP.GT.AND P5, PT, R115, 0x88, P5 ;  /* 0x000000887300780c */ /* 0x000fe20002fa4270 */
[----:B------:R0:W-:Y:S04]  /*65e0*/  @P3 STG.E desc[UR16][R80.64+0x220], R5 ;  /* 0x0002200550003986 */ /* 0x0001e8000c101910 */
[----:B------:R0:W-:Y:S06]  /*65f0*/  @P4 STG.E desc[UR16][R58.64+0x220], R51 ;  /* 0x000220333a004986 */ /* 0x0001ec000c101910 */
[----:B------:R0:W-:Y:S04]  /*6600*/  @P1 STG.E desc[UR16][R76.64+0x200], R9 ;  /* 0x000200094c001986 */ /* 0x0001e8000c101910 */
[----:B------:R0:W-:Y:S04]  /*6610*/  @P2 STG.E desc[UR16][R66.64+0x200], R53 ;  /* 0x0002003542002986 */ /* 0x0001e8000c101910 */
[----:B------:R0:W-:Y:S04]  /*6620*/  @P5 STG.E desc[UR16][R90.64+0x220], R11 ;  /* 0x0002200b5a005986 */ /* 0x0001e8000c101910 */
[----:B------:R0:W-:Y:S02]  /*6630*/  @P6 STG.E desc[UR16][R82.64+0x220], R55 ;  /* 0x0002203752006986 */ /* 0x0001e4000c101910 */
.L_x_142:
[----:B------:R-:W-:Y:S05]  /*6640*/  BSYNC B0 ;  /* 0x0000000000007941 */ /* 0x000fea0003800000 */
.L_x_26:
[----:B------:R-:W-:Y:S01]  /*6650*/  IADD3 R2, P1, R2, UR32, RZ ;  /* 0x0000002002027c10 */ /* 0x000fe2000ff3e0ff */
[----:B------:R-:W-:Y:S01]  /*6660*/  ULDC.64 UR8, c[0x0][0x750] ;  /* 0x0001d40000087ab9 */ /* 0x000fe20000000a00 */
[----:B------:R-:W-:Y:S01]  /*6670*/  PRMT R8, RZ, 0x7610, R8 ;  /* 0x00007610ff087816 */ /* 0x000fe20000000008 */
[----:B0-----:R-:W-:Y:S01]  /*6680*/  IMAD.MOV.U32 R11, RZ, RZ, -0x1 ;  /* 0xffffffffff0b7424 */ /* 0x001fe200078e00ff */
[----:B------:R-:W-:Y:S01]  /*6690*/  IADD3.X R3, R3, UR4, RZ, P1, !PT ;  /* 0x0000000403037c10 */ /* 0x000fe20008ffe4ff */
[----:B------:R-:W-:Y:S01]  /*66a0*/  IMAD.MOV.U32 R5, RZ, RZ, -0x1 ;  /* 0xffffffffff057424 */ /* 0x000fe200078e00ff */
[----:B------:R-:W-:-:S04]  /*66b0*/  ISETP.GE.U32.AND P1, PT, R2, UR8, PT ;  /* 0x0000000802007c0c */ /* 0x000fc8000bf26070 */
[----:B------:R-:W-:-:S13]  /*66c0*/  ISETP.GE.U32.AND.EX P1, PT, R3, UR9, PT, P1 ;  /* 0x0000000903007c0c */ /* 0x000fda000bf26110 */
[----:B------:R-:W-:Y:S05]  /*66d0*/  @P1 BRA `(.L_x_143) ;  /* 0x0000000400501947 */ /* 0x000fea0003800000 */
[----:B------:R-:W0:Y:S01]  /*66e0*/  LDC.64 R14, c[0x0][0x728] ;  /* 0x0001ca00ff0e7b82 */ /* 0x000e220000000a00 */
[----:B------:R-:W0:Y:S01]  /*66f0*/  S2R R19, SR_CTAID.X ;  /* 0x0000000000137919 */ /* 0x000e220000002500 */
[----:B------:R-:W-:Y:S02]  /*6700*/  IMAD.MOV.U32 R12, RZ, RZ, R2 ;  /* 0x000000ffff0c7224 */ /* 0x000fe400078e0002 */
[----:B------:R-:W-:Y:S01]  /*6710*/  IMAD.MOV.U32 R13, RZ, RZ, R3 ;  /* 0x000000ffff0d7224 */ /* 0x000fe200078e0003 */
[----:B------:R-:W0:Y:S03]  /*6720*/  S2R R22, SR_CTAID.Y ;  /* 0x0000000000167919 */ /* 0x000e260000002600 */
[----:B------:R-:W1:Y:S08]  /*6730*/  LDC R18, c[0x0][0x730] ;  /* 0x0001cc00ff127b82 */ /* 0x000e700000000800 */
[----:B------:R-:W1:Y:S01]  /*6740*/  LDC.64 R20, c[0x0][0x720] ;  /* 0x0001c800ff147b82 */ /* 0x000e620000000a00 */
[----:B0-----:R-:W-:-:S04]  /*6750*/  ISETP.NE.U32.AND P1, PT, R14, RZ, PT ;  /* 0x000000ff0e00720c */ /* 0x001fc80003f25070 */
[----:B------:R-:W-:-:S13]  /*6760*/  ISETP.NE.AND.EX P1, PT, R15, RZ, PT, P1 ;  /* 0x000000ff0f00720c */ /* 0x000fda0003f25310 */
[----:B-1----:R-:W-:Y:S05]  /*6770*/  @!P1 BRA `(.L_x_144) ;  /* 0x0000000000289947 */ /* 0x002fea0003800000 */
        /* <DEDUP_REMOVED lines=10> */
.L_x_144:
[-CC-:B------:R-:W-:Y:S01]  /*6820*/  SHF.R.U64 R16, R12, R18.reuse, R13.reuse ;  /* 0x000000120c107219 */ /* 0x180fe2000000120d */
[----:B------:R-:W0:Y:S01]  /*6830*/  LDC.64 R24, c[0x0][0x740] ;  /* 0x0001d000ff187b82 */ /* 0x000e220000000a00 */
[----:B------:R-:W-:Y:S01]  /*6840*/  SHF.R.U32.HI R5, RZ, R18, R13 ;  /* 0x00000012ff057219 */ /* 0x000fe2000001160d */
[----:B------:R-:W-:Y:S01]  /*6850*/  ULDC UR8, c[0x0][0x150] ;  /* 0x0000540000087ab9 */ /* 0x000fe20000000800 */
[----:B------:R-:W-:Y:S02]  /*6860*/  IADD3 R11, P1, RZ, -R16, RZ ;  /* 0x80000010ff0b7210 */ /* 0x000fe40007f3e0ff */
[----:B------:R-:W-:-:S03]  /*6870*/  I2FP.F32.U32 R13, R19 ;  /* 0x00000013000d7245 */ /* 0x000fc60000201000 */
[----:B------:R-:W1:Y:S01]  /*6880*/  LDC R12, c[0x0][0x718] ;  /* 0x0001c600ff0c7b82 */ /* 0x000e620000000800 */
[----:B------:R-:W-:Y:S02]  /*6890*/  IMAD.X R5, RZ, RZ, ~R5, P1 ;  /* 0x000000ffff057224 */ /* 0x000fe400008e0e05 */
[----:B------:R-:W-:Y:S01]  /*68a0*/  FMUL R13, R13, UR8 ;  /* 0x000000080d0d7c20 */ /* 0x000fe20008400000 */
[----:B------:R-:W-:Y:S01]  /*68b0*/  IMAD.WIDE.U32 R8, R11, R20, R2 ;  /* 0x000000140b087225 */ /* 0x000fe200078e0002 */
[----:B------:R-:W-:-:S03]  /*68c0*/  ULDC UR8, c[0x0][0x154] ;  /* 0x0000550000087ab9 */ /* 0x000fc60000000800 */
[----:B------:R-:W-:Y:S01]  /*68d0*/  IMAD R10, R5, R20, RZ ;  /* 0x00000014050a7224 */ /* 0x000fe200078e02ff */
[----:B------:R-:W2:Y:S01]  /*68e0*/  LDC R18, c[0x0][0x708] ;  /* 0x0001c200ff127b82 */ /* 0x000ea20000000800 */
[----:B------:R-:W3:Y:S02]  /*68f0*/  F2I.U32.TRUNC.NTZ R13, R13 ;  /* 0x0000000d000d7305 */ /* 0x000ee4000020f000 */
[----:B------:R-:W-:-:S04]  /*6900*/  IMAD R5, R11, R21, R10 ;  /* 0x000000150b057224 */ /* 0x000fc800078e020a */
[----:B------:R-:W-:Y:S01]  /*6910*/  IMAD.IADD R5, R9, 0x1, R5 ;  /* 0x0000000109057824 */ /* 0x000fe200078e0205 */
[----:B------:R-:W4:Y:S01]  /*6920*/  LDC R15, c[0x0][0x758] ;  /* 0x0001d600ff0f7b82 */ /* 0x000f220000000800 */
[----:B------:R-:W-:Y:S02]  /*6930*/  I2FP.F32.U32 R9, R22 ;  /* 0x0000001600097245 */ /* 0x000fe40000201000 */
[----:B0-----:R-:W-:-:S03]  /*6940*/  ISETP.NE.U32.AND P1, PT, R24, RZ, PT ;  /* 0x000000ff1800720c */ /* 0x001fc60003f25070 */
[----:B------:R-:W-:Y:S01]  /*6950*/  FMUL R11, R9, UR8 ;  /* 0x00000008090b7c20 */ /* 0x000fe20008400000 */
[----:B------:R-:W-:Y:S01]  /*6960*/  ISETP.NE.AND.EX P1, PT, R25, RZ, PT, P1 ;  /* 0x000000ff1900720c */ /* 0x000fe20003f25310 */
[----:B------:R-:W0:Y:S01]  /*6970*/  LDC R10, c[0x0][0x144] ;  /* 0x00005100ff0a7b82 */ /* 0x000e220000000800 */
[-CC-:B-1----:R-:W-:Y:S01]  /*6980*/  SHF.R.U64 R14, R8, R12.reuse, R5.reuse ;  /* 0x0000000c080e7219 */ /* 0x182fe20000001205 */
[----:B------:R1:W0:Y:S01]  /*6990*/  F2I.U32.TRUNC.NTZ R20, R11 ;  /* 0x0000000b00147305 */ /* 0x000222000020f000 */
[----:B------:R-:W-:Y:S01]  /*69a0*/  SHF.R.U32.HI R5, RZ, R12, R5 ;  /* 0x0000000cff057219 */ /* 0x000fe20000011605 */
[----:B---3--:R-:W-:-:S04]  /*69b0*/  IMAD.MOV R13, RZ, RZ, -R13 ;  /* 0x000000ffff0d7224 */ /* 0x008fc800078e0a0d */
[----:B------:R-:W3:Y:S01]  /*69c0*/  LDC R21, c[0x0][0x148] ;  /* 0x00005200ff157b82 */ /* 0x000ee20000000800 */
[-CC-:B--2---:R-:W-:Y:S02]  /*69d0*/  SHF.R.U64 R17, R14, R18.reuse, R5.reuse ;  /* 0x000000120e117219 */ /* 0x184fe40000001205 */
[----:B------:R-:W-:-:S05]  /*69e0*/  SHF.R.U32.HI R8, RZ, R18, R5 ;  /* 0x00000012ff087219 */ /* 0x000fca0000011605 */
[----:B------:R-:W2:Y:S01]  /*69f0*/  LDC R23, c[0x0][0x700] ;  /* 0x0001c000ff177b82 */ /* 0x000ea20000000800 */
[-CC-:B----4-:R-:W-:Y:S02]  /*6a00*/  SHF.R.U64 R18, R17, R15.reuse, R8.reuse ;  /* 0x0000000f11127219 */ /* 0x190fe40000001208 */
[----:B------:R-:W-:-:S03]  /*6a10*/  SHF.R.U32.HI R9, RZ, R15, R8 ;  /* 0x0000000fff097219 */ /* 0x000fc60000011608 */
[----:B------:R-:W-:Y:S02]  /*6a20*/  IMAD.MOV.U32 R8, RZ, RZ, R18 ;  /* 0x000000ffff087224 */ /* 0x000fe400078e0012 */
[----:B------:R-:W4:Y:S01]  /*6a30*/  LDC R26, c[0x0][0x748] ;  /* 0x0001d200ff1a7b82 */ /* 0x000f220000000800 */
[----:B0-----:R-:W-:-:S07]  /*6a40*/  IMAD R19, R10, R13, R19 ;  /* 0x0000000d0a137224 */ /* 0x001fce00078e0213 */
[----:B------:R-:W0:Y:S08]  /*6a50*/  LDC R27, c[0x0][0x738] ;  /* 0x0001ce00ff1b7b82 */ /* 0x000e300000000800 */
[----:B------:R-:W0:Y:S01]  /*6a60*/  LDC R28, c[0x0][0x710] ;  /* 0x0001c400ff1c7b82 */ /* 0x000e220000000800 */
[----:B-1-3--:R-:W-:Y:S05]  /*6a70*/  @!P1 BRA `(.L_x_145) ;  /* 0x0000000000289947 */ /* 0x00afea0003800000 */
[----:B------:R-:W1:Y:S02]  /*6a80*/  LDC R5, c[0x0][0x74c] ;  /* 0x0001d300ff057b82 */ /* 0x000e640000000800 */
[----:B-1----:R-:W-:-:S05]  /*6a90*/  IADD3 R5, P1, R18, R5, RZ ;  /* 0x0000000512057210 */ /* 0x002fca0007f3e0ff */
        /* <DEDUP_REMOVED lines=8> */
.L_x_145:
[----:B------:R-:W-:Y:S01]  /*6b20*/  ISETP.NE.AND P1, PT, R0, 0x1, PT ;  /* 0x000000010000780c */ /* 0x000fe20003f25270 */
[----:B--2---:R-:W-:Y:S01]  /*6b30*/  VIADD R11, R23, 0xffffffff ;  /* 0xffffffff170b7836 */ /* 0x004fe20000000000 */
[----:B----4-:R-:W-:Y:S01]  /*6b40*/  SHF.R.U64 R8, R8, R26, R9 ;  /* 0x0000001a08087219 */ /* 0x010fe20000001209 */
[----:B------:R-:W-:Y:S01]  /*6b50*/  IMAD.MOV R20, RZ, RZ, -R20 ;  /* 0x000000ffff147224 */ /* 0x000fe200078e0a14 */
[----:B------:R-:W-:Y:S02]  /*6b60*/  LOP3.LUT R5, R17, R124, RZ, 0xc0, !PT ;  /* 0x0000007c11057212 */ /* 0x000fe400078ec0ff */
[----:B------:R-:W-:Y:S01]  /*6b70*/  LOP3.LUT R14, R14, R11, RZ, 0xc0, !PT ;  /* 0x0000000b0e0e7212 */ /* 0x000fe200078ec0ff */
[----:B------:R-:W-:Y:S02]  /*6b80*/  IMAD.MOV R9, RZ, RZ, -R8 ;  /* 0x000000ffff097224 */ /* 0x000fe400078e0a08 */
[----:B------:R-:W-:Y:S02]  /*6b90*/  IMAD R120, R112, R8, R5 ;  /* 0x0000000870787224 */ /* 0x000fe400078e0205 */
[----:B0-----:R-:W-:-:S02]  /*6ba0*/  IMAD R5, R9, R27, R18 ;  /* 0x0000001b09057224 */ /* 0x001fc400078e0212 */
[----:B------:R-:W-:Y:S02]  /*6bb0*/  @P1 IMAD R19, R21, R20, R22 ;  /* 0x0000001415131224 */ /* 0x000fe400078e0216 */
[----:B------:R-:W-:Y:S02]  /*6bc0*/  IMAD R5, R5, R23, R14 ;  /* 0x0000001705057224 */ /* 0x000fe400078e020e */
[----:B------:R-:W-:Y:S02]  /*6bd0*/  IMAD R120, R120, R28, R19 ;  /* 0x0000001c78787224 */ /* 0x000fe400078e0213 */
[----:B------:R-:W-:-:S03]  /*6be0*/  IMAD.MOV.U32 R8, RZ, RZ, 0x1 ;  /* 0x00000001ff087424 */ /* 0x000fc600078e00ff */
[----:B------:R-:W-:Y:S02]  /*6bf0*/  SEL R11, R5, R120, !P1 ;  /* 0x00000078050b7207 */ /* 0x000fe40004800000 */
[----:B------:R-:W-:Y:S01]  /*6c00*/  SEL R120, R120, R5, !P1 ;  /* 0x0000000578787207 */ /* 0x000fe20004800000 */
[----:B------:R-:W-:-:S07]  /*6c10*/  IMAD.MOV.U32 R5, RZ, RZ, R16 ;  /* 0x000000ffff057224 */ /* 0x000fce00078e0010 */
.L_x_143:
[----:B------:R-:W-:-:S13]  /*6c20*/  LOP3.LUT P1, RZ, R8, 0xff, RZ, 0xc0, !PT ;  /* 0x000000ff08ff7812 */ /* 0x000fda000782c0ff */
[----:B------:R-:W-:Y:S05]  /*6c30*/  @P1 BRA `(.L_x_146) ;  /* 0xffffffa800941947 */ /* 0x000fea000383ffff */
[----:B------:R-:W-:Y:S05]  /*6c40*/  EXIT ;  /* 0x000000000000794d */ /* 0x000fea0003800000 */
.L_x_8:
        /* <DEDUP_REMOVED lines=26> */
.L_x_148:
[----:B------:R-:W0:Y:S01]  /*6df0*/  LDC.64 R28, c[0x0][0x740] ;  /* 0x0001d000ff1c7b82 */ /* 0x000e220000000a00 */
[-CC-:B------:R-:W-:Y:S02]  /*6e00*/  SHF.R.U64 R20, R18, R6.reuse, R19.reuse ;  /* 0x0000000612147219 */ /* 0x180fe40000001213 */
[----:B------:R-:W-:Y:S02]  /*6e10*/  SHF.R.U32.HI R6, RZ, R6, R19 ;  /* 0x00000006ff067219 */ /* 0x000fe40000011613 */
[----:B------:R-:W-:-:S03]  /*6e20*/  IADD3 R11, P0, RZ, -R20, RZ ;  /* 0x80000014ff0b7210 */ /* 0x000fc60007f1e0ff */
[----:B------:R-:W1:Y:S02]  /*6e30*/  LDC R16, c[0x0][0x718] ;  /* 0x0001c600ff107b82 */ /* 0x000e640000000800 */
[----:B------:R-:W-:-:S04]  /*6e40*/  IMAD.X R15, RZ, RZ, ~R6, P0 ;  /* 0x000000ffff0f7224 */ /* 0x000fc800000e0e06 */
[-C--:B------:R-:W-:Y:S02]  /*6e50*/  IMAD R6, R15, R24.reuse, RZ ;  /* 0x000000180f067224 */ /* 0x080fe400078e02ff */
[----:B------:R-:W2:Y:S01]  /*6e60*/  LDC R18, c[0x0][0x708] ;  /* 0x0001c200ff127b82 */ /* 0x000ea20000000800 */
[----:B------:R-:W-:-:S04]  /*6e70*/  IMAD.WIDE.U32 R14, R11, R24, R2 ;  /* 0x000000180b0e7225 */ /* 0x000fc800078e0002 */
[----:B------:R-:W-:-:S03]  /*6e80*/  IMAD R11, R11, R25, R6 ;  /* 0x000000190b0b7224 */ /* 0x000fc600078e0206 */
[----:B------:R-:W3:Y:S01]  /*6e90*/  LDC R27, c[0x0][0x758] ;  /* 0x0001d600ff1b7b82 */ /* 0x000ee20000000800 */
[----:B------:R-:W-:Y:S01]  /*6ea0*/  IMAD.IADD R11, R15, 0x1, R11 ;  /* 0x000000010f0b7824 */ /* 0x000fe200078e020b */
[----:B0-----:R-:W-:-:S04]  /*6eb0*/  ISETP.NE.U32.AND P0, PT, R28, RZ, PT ;  /* 0x000000ff1c00720c */ /* 0x001fc80003f05070 */
[----:B------:R-:W-:Y:S02]  /*6ec0*/  ISETP.NE.AND.EX P0, PT, R29, RZ, PT, P0 ;  /* 0x000000ff1d00720c */ /* 0x000fe40003f05300 */
[----:B------:R-:W0:Y:S01]  /*6ed0*/  LDC R25, c[0x0][0x700] ;  /* 0x0001c000ff197b82 */ /* 0x000e220000000800 */
[-CC-:B-1----:R-:W-:Y:S01]  /*6ee0*/  SHF.R.U64 R12, R14, R16.reuse, R11.reuse ;  /* 0x000000100e0c7219 */ /* 0x182fe2000000120b */
[----:B------:R-:W-:Y:S01]  /*6ef0*/  IMAD.MOV.U32 R14, RZ, RZ, -0x1 ;  /* 0xffffffffff0e7424 */ /* 0x000fe200078e00ff */
[----:B------:R-:W-:-:S05]  /*6f00*/  SHF.R.U32.HI R11, RZ, R16, R11 ;  /* 0x00000010ff0b7219 */ /* 0x000fca000001160b */
[----:B------:R-:W1:Y:S01]  /*6f10*/  LDC R26, c[0x0][0x748] ;  /* 0x0001d200ff1a7b82 */ /* 0x000e620000000800 */
[-CC-:B--2---:R-:W-:Y:S02]  /*6f20*/  SHF.R.U64 R23, R12, R18.reuse, R11.reuse ;  /* 0x000000120c177219 */ /* 0x184fe4000000120b */
[----:B------:R-:W-:-:S05]  /*6f30*/  SHF.R.U32.HI R6, RZ, R18, R11 ;  /* 0x00000012ff067219 */ /* 0x000fca000001160b */
[----:B------:R-:W2:Y:S01]  /*6f40*/  LDC R30, c[0x0][0x738] ;  /* 0x0001ce00ff1e7b82 */ /* 0x000ea20000000800 */
[-C--:B---3--:R-:W-:Y:S02]  /*6f50*/  SHF.L.U32 R14, R14, R27.reuse, RZ ;  /* 0x0000001b0e0e7219 */ /* 0x088fe400000006ff */
[-CC-:B------:R-:W-:Y:S02]  /*6f60*/  SHF.R.U64 R24, R23, R27.reuse, R6.reuse ;  /* 0x0000001b17187219 */ /* 0x180fe40000001206 */
[----:B------:R-:W-:Y:S01]  /*6f70*/  SHF.R.U32.HI R15, RZ, R27, R6 ;  /* 0x0000001bff0f7219 */ /* 0x000fe20000011606 */
[----:B------:R-:W-:Y:S01]  /*6f80*/  IMAD.MOV.U32 R6, RZ, RZ, 0x1 ;  /* 0x00000001ff067424 */ /* 0x000fe200078e00ff */
[----:B------:R-:W-:Y:S01]  /*6f90*/  LOP3.LUT R32, RZ, R14, RZ, 0x33, !PT ;  /* 0x0000000eff207212 */ /* 0x000fe200078e33ff */
[----:B------:R-:W3:Y:S01]  /*6fa0*/  LDC R31, c[0x0][0x710] ;  /* 0x0001c400ff1f7b82 */ /* 0x000ee20000000800 */
[----:B------:R-:W-:Y:S01]  /*6fb0*/  IMAD.MOV.U32 R14, RZ, RZ, R24 ;  /* 0x000000ffff0e7224 */ /* 0x000fe200078e0018 */
[----:B------:R-:W-:Y:S06]  /*6fc0*/  @!P0 BRA `(.L_x_149) ;  /* 0x0000000000288947 */ /* 0x000fec0003800000 */
        /* <DEDUP_REMOVED lines=10> */
.L_x_149:
[----:B------:R-:W-:Y:S02]  /*7070*/  ISETP.NE.AND P0, PT, R0, 0x1, PT ;  /* 0x000000010000780c */ /* 0x000fe40003f05270 */
[----:B-1----:R-:W-:Y:S01]  /*7080*/  SHF.R.U64 R9, R14, R26, R15 ;  /* 0x0000001a0e097219 */ /* 0x002fe2000000120f */
[----:B0-----:R-:W-:Y:S01]  /*7090*/  VIADD R15, R25, 0xffffffff ;  /* 0xffffffff190f7836 */ /* 0x001fe20000000000 */
[----:B------:R-:W-:Y:S02]  /*70a0*/  SHF.L.U32 R27, R6, R27, RZ ;  /* 0x0000001b061b7219 */ /* 0x000fe400000006ff */
[----:B------:R-:W-:Y:S01]  /*70b0*/  LOP3.LUT R6, R23, R32, RZ, 0xc0, !PT ;  /* 0x0000002017067212 */ /* 0x000fe200078ec0ff */
[----:B------:R-:W-:-:S06]  /*70c0*/  IMAD.MOV R11, RZ, RZ, -R9 ;  /* 0x000000ffff0b7224 */ /* 0x000fcc00078e0a09 */
[----:B------:R-:W-:Y:S02]  /*70d0*/  @P0 IMAD R7, R13, R22, R8 ;  /* 0x000000160d070224 */ /* 0x000fe400078e0208 */
[----:B------:R-:W-:Y:S01]  /*70e0*/  IMAD R8, R27, R9, R6 ;  /* 0x000000091b087224 */ /* 0x000fe200078e0206 */
[----:B------:R-:W-:Y:S01]  /*70f0*/  LOP3.LUT R9, R12, R15, RZ, 0xc0, !PT ;  /* 0x0000000f0c097212 */ /* 0x000fe200078ec0ff */
[----:B--2---:R-:W-:Y:S02]  /*7100*/  IMAD R6, R11, R30, R24 ;  /* 0x0000001e0b067224 */ /* 0x004fe400078e0218 */
[----:B---3--:R-:W-:Y:S02]  /*7110*/  IMAD R7, R8, R31, R7 ;  /* 0x0000001f08077224 */ /* 0x008fe400078e0207 */
[----:B------:R-:W-:Y:S02]  /*7120*/  IMAD R8, R6, R25, R9 ;  /* 0x0000001906087224 */ /* 0x000fe400078e0209 */
[----:B------:R-:W-:-:S03]  /*7130*/  IMAD.MOV.U32 R11, RZ, RZ, 0x1 ;  /* 0x00000001ff0b7424 */ /* 0x000fc600078e00ff */
[----:B------:R-:W-:Y:S02]  /*7140*/  SEL R6, R8, R7, !P0 ;  /* 0x0000000708067207 */ /* 0x000fe40004000000 */
[----:B------:R-:W-:-:S07]  /*7150*/  SEL R21, R7, R8, !P0 ;  /* 0x0000000807157207 */ /* 0x000fce0004000000 */
.L_x_147:
[----:B------:R-:W-:-:S08]  /*7160*/  NOP ;  /* 0x0000000000007918 */ /* 0x000fd00000000000 */
[----:B------:R-:W0:-:S00]  /*7170*/  USETMAXREG.DEALLOC.CTAPOOL 0x28 ;  /* 0x00000028000079c8 */ /* 0x000e0000080e0500 */
[----:B0-----:R-:W-:-:S13]  /*7180*/  ISETP.NE.AND P0, PT, R5, RZ, PT ;  /* 0x000000ff0500720c */ /* 0x001fda0003f05270 */
[----:B------:R-:W-:Y:S05]  /*7190*/  @P0 EXIT ;  /* 0x000000000000094d */ /* 0x000fea0003800000 */
[----:B------:R-:W-:Y:S01]  /*71a0*/  LOP3.LUT P0, RZ, R11, 0xff, RZ, 0xc0, !PT ;  /* 0x000000ff0bff7812 */ /* 0x000fe2000780c0ff */
[----:B------:R-:W-:Y:S02]  /*71b0*/  IMAD.MOV.U32 R11, RZ, RZ, 0x1 ;  /* 0x00000001ff0b7424 */ /* 0x000fe400078e00ff */
[----:B------:R-:W-:-:S10]  /*71c0*/  IMAD.MOV.U32 R12, RZ, RZ, RZ ;  /* 0x000000ffff0c7224 */ /* 0x000fd400078e00ff */
[----:B------:R-:W-:Y:S05]  /*71d0*/  @!P0 BRA `(.L_x_150) ;  /* 0x0000000c00608947 */ /* 0x000fea0003800000 */
[----:B------:R-:W0:Y:S01]  /*71e0*/  LDC R5, c[0x0][0x28c] ;  /* 0x0000a300ff057b82 */ /* 0x000e220000000800 */
[----:B------:R-:W1:Y:S01]  /*71f0*/  S2R R17, SR_CgaCtaId ;  /* 0x0000000000117919 */ /* 0x000e620000008800 */
[----:B------:R-:W-:Y:S01]  /*7200*/  ULDC UR6, c[0x0][0x758] ;  /* 0x0001d60000067ab9 */ /* 0x000fe20000000800 */
[----:B------:R-:W-:Y:S01]  /*7210*/  UMOV UR7, 0xffffffff ;  /* 0xffffffff00077882 */ /* 0x000fe20000000000 */
[----:B------:R-:W-:Y:S01]  /*7220*/  BSSY B0, `(.L_x_150) ;  /* 0x00000d3000007945 */ /* 0x000fe20003800000 */
[----:B------:R-:W-:Y:S01]  /*7230*/  USHF.L.U32 UR7, UR7, UR6, URZ ;  /* 0x0000000607077299 */ /* 0x000fe2000800063f */
[----:B------:R-:W-:Y:S01]  /*7240*/  IMAD.MOV.U32 R13, RZ, RZ, 0x1 ;  /* 0x00000001ff0d7424 */ /* 0x000fe200078e00ff */
[----:B------:R-:W-:Y:S01]  /*7250*/  LOP3.LUT R19, R4, 0x2, RZ, 0xfc, !PT ;  /* 0x0000000204137812 */ /* 0x000fe200078efcff */
[----:B------:R-:W-:Y:S01]  /*7260*/  IMAD.MOV.U32 R11, RZ, RZ, 0x1 ;  /* 0x00000001ff0b7424 */ /* 0x000fe200078e00ff */
[----:B------:R-:W-:Y:S01]  /*7270*/  ULDC UR5, c[0x0][0x700] ;  /* 0x0001c00000057ab9 */ /* 0x000fe20000000800 */
[----:B------:R-:W-:Y:S01]  /*7280*/  IMAD.MOV.U32 R12, RZ, RZ, RZ ;  /* 0x000000ffff0c7224 */ /* 0x000fe200078e00ff */
[----:B------:R-:W-:Y:S01]  /*7290*/  UMOV UR8, 0x1 ;  /* 0x0000000100087882 */ /* 0x000fe20000000000 */
[----:B------:R-:W-:-:S02]  /*72a0*/  UIADD3 UR5, UR5, -0x1, URZ ;  /* 0xffffffff05057890 */ /* 0x000fc4000fffe03f */
[----:B------:R-:W-:Y:S02]  /*72b0*/  USHF.L.U32 UR6, UR8, UR6, URZ ;  /* 0x0000000608067299 */ /* 0x000fe4000800063f */
[----:B------:R-:W-:Y:S01]  /*72c0*/  ULOP3.LUT UR7, URZ, UR7, URZ, 0x33, !UPT ;  /* 0x000000073f077292 */ /* 0x000fe2000f8e333f */
[----:B------:R-:W-:Y:S01]  /*72d0*/  ULDC.64 UR34, c[0x0][0x198] ;  /* 0x0000660000227ab9 */ /* 0x000fe20000000a00 */
[----:B0-----:R-:W-:-:S05]  /*72e0*/  VIADD R5, R5, 0x3f ;  /* 0x0000003f05057836 */ /* 0x001fca0000000000 */
[----:B------:R-:W-:-:S04]  /*72f0*/  SHF.R.S32.HI R8, RZ, 0x1f, R5 ;  /* 0x0000001fff087819 */ /* 0x000fc80000011405 */
[----:B------:R-:W-:Y:S01]  /*7300*/  LEA.HI R8, R8, R5, RZ, 0x6 ;  /* 0x0000000508087211 */ /* 0x000fe200078f30ff */
[C---:B-1----:R-:W-:Y:S02]  /*7310*/  IMAD.SHL.U32 R14, R17.reuse, 0x80, RZ ;  /* 0x00000080110e7824 */ /* 0x042fe400078e00ff */
[C---:B------:R-:W-:Y:S01]  /*7320*/  IMAD.SHL.U32 R16, R17.reuse, 0x1000, RZ ;  /* 0x0000100011107824 */ /* 0x040fe200078e00ff */
[----:B------:R-:W-:Y:S01]  /*7330*/  SHF.R.S32.HI R15, RZ, 0x6, R8 ;  /* 0x00000006ff0f7819 */ /* 0x000fe20000011408 */
[----:B------:R-:W-:Y:S01]  /*7340*/  IMAD.SHL.U32 R17, R17, 0x400, RZ ;  /* 0x0000040011117824 */ /* 0x000fe200078e00ff */
[----:B------:R-:W-:Y:S02]  /*7350*/  LOP3.LUT R14, R14, 0x80, RZ, 0xc0, !PT ;  /* 0x000000800e0e7812 */ /* 0x000fe400078ec0ff */
[----:B------:R-:W-:Y:S01]  /*7360*/  LOP3.LUT R16, R16, 0x1000, RZ, 0xc0, !PT ;  /* 0x0000100010107812 */ /* 0x000fe200078ec0ff */
[----:B------:R-:W-:Y:S01]  /*7370*/  VIADD R18, R15, 0x1 ;  /* 0x000000010f127836 */ /* 0x000fe20000000000 */
[----:B------:R-:W-:-:S07]  /*7380*/  LOP3.LUT R17, R17, 0x400, RZ, 0xc0, !PT ;  /* 0x0000040011117812 */ /* 0x000fce00078ec0ff */
.L_x_161:
[----:B------:R-:W-:-:S03]  /*7390*/  UMOV UR8, 0xffffffff ;  /* 0xffffffff00087882 */ /* 0x000fc60000000000 */
[----:B------:R-:W-:Y:S05]  /*73a0*/  BRA.DIV UR8, `(.L_x_151) ;  /* 0x0000001608747947 */ /* 0x000fea000b800000 */
[----:B------:R-:W-:-:S13]  /*73b0*/  ELECT P0, URZ, PT ;  /* 0x00000000003f782f */ /* 0x000fda0003800000 */
.L_x_184:
[----:B------:R-:W0:Y:S01]  /*73c0*/  LDC R5, c[0x0][0x28c] ;  /* 0x0000a300ff057b82 */ /* 0x000e220000000800 */
[----:B------:R-:W-:Y:S01]  /*73d0*/  BSSY B1, `(.L_x_152) ;  /* 0x0000045000017945 */ /* 0x000fe20003800000 */
[----:B0-----:R-:W-:-:S13]  /*73e0*/  ISETP.LT.OR P0, PT, R5, 0x1, !P0 ;  /* 0x000000010500780c */ /* 0x001fda0004701670 */
[----:B------:R-:W-:Y:S05]  /*73f0*/  @P0 BRA `(.L_x_153) ;  /* 0x0000000400080947 */ /* 0x000fea0003800000 */
[----:B------:R-:W-:Y:S01]  /*7400*/  IMAD.SHL.U32 R22, R6, 0x40, RZ ;  /* 0x0000004006167824 */ /* 0x000fe200078e00ff */
[----:B------:R-:W-:Y:S01]  /*7410*/  CS2R R26, SRZ ;  /* 0x00000000001a7805 */ /* 0x000fe2000001ff00 */
[----:B------:R-:W-:Y:S02]  /*7420*/  IMAD R21, R21, 0x100, R14 ;  /* 0x0000010015157824 */ /* 0x000fe400078e020e */
[----:B------:R-:W-:Y:S02]  /*7430*/  IMAD.MOV.U32 R25, RZ, RZ, RZ ;  /* 0x000000ffff197224 */ /* 0x000fe400078e00ff */
[----:B------:R-:W-:Y:S02]  /*7440*/  IMAD.MOV.U32 R5, RZ, RZ, R18 ;  /* 0x000000ffff057224 */ /* 0x000fe400078e0012 */
[----:B------:R-:W-:Y:S02]  /*7450*/  IMAD.MOV.U32 R6, RZ, RZ, R11 ;  /* 0x000000ffff067224 */ /* 0x000fe400078e000b */
[----:B------:R-:W-:-:S07]  /*7460*/  IMAD.MOV.U32 R7, RZ, RZ, R12 ;  /* 0x000000ffff077224 */ /* 0x000fce00078e000c */
.L_x_156:
[----:B------:R-:W0:Y:S01]  /*7470*/  S2R R9, SR_CgaCtaId ;  /* 0x0000000000097919 */ /* 0x000e220000008800 */
[----:B------:R-:W-:Y:S02]  /*7480*/  MOV R8, 0x400 ;  /* 0x0000040000087802 */ /* 0x000fe40000000f00 */
[----:B------:R-:W-:Y:S02]  /*7490*/  ISETP.NE.AND P1, PT, R10, RZ, PT ;  /* 0x000000ff0a00720c */ /* 0x000fe40003f25270 */
[----:B0-----:R-:W-:Y:S02]  /*74a0*/  LEA R24, R9, R8, 0x18 ;  /* 0x0000000809187211 */ /* 0x001fe400078ec0ff */
[----:B------:R-:W-:-:S09]  /*74b0*/  SHF.L.U32 R8, R6, 0x1f, RZ ;  /* 0x0000001f06087819 */ /* 0x000fd200000006ff */
[----:B------:R-:W0:Y:S01]  /*74c0*/  @!P1 LDC R9, c[0x0][0x640] ;  /* 0x00019000ff099b82 */ /* 0x000e220000000800 */
[----:B------:R-:W-:-:S04]  /*74d0*/  IMAD R23, R7, 0x8, R24 ;  /* 0x0000000807177824 */ /* 0x000fc800078e0218 */
[----:B------:R-:W1:Y:S02]  /*74e0*/  SYNCS.PHASECHK.TRANS64.TRYWAIT P0, [R23+URZ+0x80], R8 ;  /* 0x00008008170075a7 */ /* 0x000e64000800017f */
[----:B-1----:R-:W-:Y:S05]  /*74f0*/  @!P0 BRA `(.L_x_154) ;  /* 0x0000001400408947 */ /* 0x002fea0003800000 */
.L_x_185:
[----:B-1----:R-:W-:Y:S01]  /*7500*/  PRMT R8, R19, 0x9910, RZ ;  /* 0x0000991013087816 */ /* 0x002fe200000000ff */
[----:B0-----:R0:W-:Y:S03]  /*7510*/  @!P1 SYNCS.ARRIVE.TRANS64 RZ, [R23+URZ], R9 ;  /* 0x0000000917ff99a7 */ /* 0x0011e6000800003f */
[----:B------:R-:W-:-:S13]  /*7520*/  ISETP.NE.AND P0, PT, R8, 0x2, PT ;  /* 0x000000020800780c */ /* 0x000fda0003f05270 */
[----:B0-----:R-:W-:Y:S05]  /*7530*/  @P0 BRA `(.L_x_155) ;  /* 0x0000000000040947 */ /* 0x001fea0003800000 */
[----:B------:R-:W-:Y:S01]  /*7540*/  BPT.TRAP 0x1 ;  /* 0x000000040000795c */ /* 0x000fe20000300000 */
.L_x_155:
[C---:B------:R-:W-:Y:S01]  /*7550*/  IMAD R8, R7.reuse, 0x2000, R16 ;  /* 0x0000200007087824 */ /* 0x040fe200078e0210 */
[----:B------:R-:W-:Y:S01]  /*7560*/  R2UR UR9, R24 ;  /* 0x00000000180972ca */ /* 0x000fe200000e0000 */
[----:B------:R-:W-:Y:S01]  /*7570*/  IMAD R24, R7, 0x1000, R24 ;  /* 0x0000100007187824 */ /* 0x000fe200078e0218 */
[----:B------:R-:W-:Y:S01]  /*7580*/  R2UR UR25, R23 ;  /* 0x00000000171972ca */ /* 0x000fe200000e0000 */
[----:B------:R-:W-:Y:S01]  /*7590*/  VIADD R5, R5, 0xffffffff ;  /* 0xffffffff05057836 */ /* 0x000fe20000000000 */
[----:B------:R-:W-:Y:S01]  /*75a0*/  R2UR UR24, R8 ;  /* 0x00000000081872ca */ /* 0x000fe200000e0000 */
[----:B------:R-:W-:Y:S01]  /*75b0*/  IMAD R8, R7, 0x800, R17 ;  /* 0x0000080007087824 */ /* 0x000fe200078e0211 */
[----:B------:R-:W-:Y:S01]  /*75c0*/  R2UR UR8, R24 ;  /* 0x00000000180872ca */ /* 0x000fe200000e0000 */
[----:B------:R-:W-:Y:S01]  /*75d0*/  UIADD3 UR14, UP0, UR34, 0xf0, URZ ;  /* 0x000000f0220e7890 */ /* 0x000fe2000ff1e03f */
[----:B------:R-:W-:Y:S01]  /*75e0*/  R2UR UR28, R20 ;  /* 0x00000000141c72ca */ /* 0x000fe200000e0000 */
[----:B------:R-:W-:Y:S01]  /*75f0*/  UIADD3 UR22, UP1, UR34, 0x1f0, URZ ;  /* 0x000001f022167890 */ /* 0x000fe2000ff3e03f */
[----:B------:R-:W-:Y:S01]  /*7600*/  R2UR UR16, R8 ;  /* 0x00000000081072ca */ /* 0x000fe200000e0000 */
[----:B------:R-:W-:Y:S01]  /*7610*/  UIADD3 UR36, UP2, UR34, 0x2f0, URZ ;  /* 0x000002f022247890 */ /* 0x000fe2000ff5e03f */
[----:B------:R-:W-:Y:S01]  /*7620*/  R2UR UR27, R21 ;  /* 0x00000000151b72ca */ /* 0x000fe200000e0000 */
[----:B------:R-:W-:Y:S01]  /*7630*/  UIADD3.X UR15, URZ, UR35, URZ, UP0, !UPT ;  /* 0x000000233f0f7290 */ /* 0x000fe200087fe43f */
[----:B------:R-:W-:Y:S01]  /*7640*/  R2UR UR26, R26 ;  /* 0x000000001a1a72ca */ /* 0x000fe200000e0000 */
[----:B------:R-:W-:Y:S01]  /*7650*/  UIADD3.X UR23, URZ, UR35, URZ, UP1, !UPT ;  /* 0x000000233f177290 */ /* 0x000fe20008ffe43f */
[----:B------:R-:W-:Y:S01]  /*7660*/  R2UR UR19, R27 ;  /* 0x000000001b1372ca */ /* 0x000fe200000e0000 */
[----:B------:R-:W-:Y:S01]  /*7670*/  UIADD3 UR24, UR9, 0x200, UR24 ;  /* 0x0000020009187890 */ /* 0x000fe2000fffe018 */
[----:B------:R-:W-:Y:S01]  /*7680*/  R2UR UR10, R25 ;  /* 0x00000000190a72ca */ /* 0x000fe200000e0000 */
[----:B------:R-:W-:Y:S01]  /*7690*/  VIADD R7, R7, 0x1 ;  /* 0x0000000107077836 */ /* 0x000fe20000000000 */
[----:B------:R-:W-:Y:S01]  /*76a0*/  R2UR UR11, R22 ;  /* 0x00000000160b72ca */ /* 0x000fe200000e0000 */
[----:B------:R-:W-:Y:S01]  /*76b0*/  UIADD3.X UR37, URZ, UR35, URZ, UP2, !UPT ;  /* 0x000000233f257290 */ /* 0x000fe200097fe43f */
[----:B------:R-:W-:Y:S01]  /*76c0*/  ISETP.GT.AND P1, PT, R5, 0x1, PT ;  /* 0x000000010500780c */ /* 0x000fe20003f24270 */
[----:B------:R-:W-:Y:S01]  /*76d0*/  UIADD3 UR16, UR9, 0x30200, UR16 ;  /* 0x0003020009107890 */ /* 0x000fe2000fffe010 */
[----:B------:R-:W-:Y:S01]  /*76e0*/  ISETP.NE.AND P0, PT, R7, 0x10, PT ;  /* 0x000000100700780c */ /* 0x000fe20003f05270 */
[----:B------:R-:W-:Y:S01]  /*76f0*/  UIADD3 UR8, UR8, 0x20200, URZ ;  /* 0x0002020008087890 */ /* 0x000fe2000fffe03f */
[----:B------:R-:W-:Y:S01]  /*7700*/  VIADD R27, R27, 0x1 ;  /* 0x000000011b1b7836 */ /* 0x000fe20000000000 */
[----:B------:R-:W-:Y:S01]  /*7710*/  UMOV UR13, 0x30000 ;  /* 0x00030000000d7882 */ /* 0x000fe20000000000 */
[----:B------:R-:W-:Y:S01]  /*7720*/  UMOV UR30, 0x0 ;  /* 0x00000000001e7882 */ /* 0x000fe20000000000 */
[----:B------:R-:W-:Y:S01]  /*7730*/  UMOV UR31, 0x10000000 ;  /* 0x10000000001f7882 */ /* 0x000fe20000000000 */
[----:B------:R-:W-:Y:S01]  /*7740*/  UMOV UR17, UR25 ;  /* 0x0000001900117c82 */ /* 0x000fe20008000000 */
[----:B------:R-:W-:Y:S01]  /*7750*/  UMOV UR20, UR28 ;  /* 0x0000001c00147c82 */ /* 0x000fe20008000000 */
[----:B------:R-:W-:Y:S01]  /*7760*/  UMOV UR18, UR27 ;  /* 0x0000001b00127c82 */ /* 0x000fe20008000000 */
[----:B------:R0:W-:Y:S01]  /*7770*/  UTMALDG.3D.MULTICAST [UR24], [UR14], UR13, desc[UR30] ;  /* 0x00001e180e0073b4 */ /* 0x0001e2000801180d */
[----:B------:R-:W-:Y:S01]  /*7780*/  UMOV UR9, UR25 ;  /* 0x0000001900097c82 */ /* 0x000fe20008000000 */
[----:B------:R-:W-:Y:S01]  /*7790*/  UMOV UR12, UR28 ;  /* 0x0000001c000c7c82 */ /* 0x000fe20008000000 */
[----:B------:R-:W-:Y:S01]  /*77a0*/  SEL R9, RZ, 0x1, P0 ;  /* 0x00000001ff097807 */ /* 0x000fe20000000000 */
[----:B------:R-:W-:Y:S01]  /*77b0*/  VIADD R26, R26, 0x20 ;  /* 0x000000201a1a7836 */ /* 0x000fe20000000000 */
[----:B------:R-:W-:Y:S01]  /*77c0*/  SEL R7, R7, RZ, P0 ;  /* 0x000000ff07077207 */ /* 0x000fe20000000000 */
[----:B------:R-:W-:Y:S01]  /*77d0*/  VIADD R25, R25, 0x40 ;  /* 0x0000004019197836 */ /* 0x000fe20000000000 */
[----:B------:R-:W-:Y:S01]  /*77e0*/  LOP3.LUT R6, R6, R9, RZ, 0x3c, !PT ;  /* 0x0000000906067212 */ /* 0x000fe200078e3cff */
[----:B------:R0:W-:Y:S01]  /*77f0*/  UTMALDG.3D.MULTICAST [UR16], [UR22], UR13, desc[UR30] ;  /* 0x00001e10160073b4 */ /* 0x0001e2000801180d */
[----:B------:R0:W-:Y:S02]  /*7800*/  UTMALDG.3D [UR8], [UR36], desc[UR30] ;  /* 0x00001e08240075b4 */ /* 0x0001e40008011000 */
[----:B0-----:R-:W-:Y:S05]  /*7810*/  @P1 BRA `(.L_x_156) ;  /* 0xfffffffc00141947 */ /* 0x001fea000383ffff */
.L_x_153:
[----:B------:R-:W-:Y:S05]  /*7820*/  BSYNC B1 ;  /* 0x0000000000017941 */ /* 0x000fea0003800000 */
.L_x_152:
[----:B------:R-:W-:Y:S01]  /*7830*/  LOP3.LUT P1, RZ, R13, 0xff, RZ, 0xc0, !PT ;  /* 0x000000ff0dff7812 */ /* 0x000fe2000782c0ff */
[C---:B------:R-:W-:Y:S01]  /*7840*/  IMAD.IADD R12, R15.reuse, 0x1, R12 ;  /* 0x000000010f0c7824 */ /* 0x040fe200078e020c */
[----:B------:R-:W-:Y:S01]  /*7850*/  IADD3 R2, P2, R2, UR32, RZ ;  /* 0x0000002002027c10 */ /* 0x000fe2000ff5e0ff */
[----:B------:R-:W-:Y:S01]  /*7860*/  ULDC.64 UR8, c[0x0][0x750] ;  /* 0x0001d40000087ab9 */ /* 0x000fe20000000a00 */
[----:B------:R-:W-:Y:S01]  /*7870*/  BSSY B1, `(.L_x_157) ;  /* 0x000006b000017945 */ /* 0x000fe20003800000 */
[----:B------:R-:W-:Y:S01]  /*7880*/  IMAD.MOV.U32 R21, RZ, RZ, -0x1 ;  /* 0xffffffffff157424 */ /* 0x000fe200078e00ff */
[----:B------:R-:W-:Y:S01]  /*7890*/  ISETP.GT.U32.AND P0, PT, R12, 0xf, PT ;  /* 0x0000000f0c00780c */ /* 0x000fe20003f04070 */
[----:B------:R-:W-:Y:S01]  /*78a0*/  IMAD.MOV.U32 R20, RZ, RZ, -0x1 ;  /* 0xffffffffff147424 */ /* 0x000fe200078e00ff */
[----:B------:R-:W-:Y:S02]  /*78b0*/  SHF.R.U32.HI R5, RZ, 0x4, R12 ;  /* 0x00000004ff057819 */ /* 0x000fe4000001160c */
[----:B------:R-:W-:-:S02]  /*78c0*/  ISETP.LT.U32.AND P0, PT, R15, 0x10, P0 ;  /* 0x000000100f00780c */ /* 0x000fc40000701070 */
[----:B------:R-:W-:Y:S01]  /*78d0*/  IADD3.X R3, R3, UR4, RZ, P2, !PT ;  /* 0x0000000403037c10 */ /* 0x000fe200097fe4ff */
[----:B------:R-:W0:Y:S01]  /*78e0*/  @P1 S2R R7, SR_CgaCtaId ;  /* 0x0000000000071919 */ /* 0x000e220000008800 */
[----:B------:R-:W-:Y:S02]  /*78f0*/  @P1 MOV R6, 0x400 ;  /* 0x0000040000061802 */ /* 0x000fe40000000f00 */
[----:B------:R-:W-:Y:S02]  /*7900*/  ISETP.GE.U32.AND P2, PT, R2, UR8, PT ;  /* 0x0000000802007c0c */ /* 0x000fe4000bf46070 */
[----:B------:R-:W-:Y:S02]  /*7910*/  LOP3.LUT R5, R5, 0x1, RZ, 0xc0, !PT ;  /* 0x0000000105057812 */ /* 0x000fe400078ec0ff */
[----:B------:R-:W-:Y:S02]  /*7920*/  LOP3.LUT R12, R12, 0xf, RZ, 0xc0, !PT ;  /* 0x0000000f0c0c7812 */ /* 0x000fe400078ec0ff */
[----:B------:R-:W-:-:S02]  /*7930*/  PRMT R13, RZ, 0x7610, R13 ;  /* 0x00007610ff0d7816 */ /* 0x000fc4000000000d */
[----:B0-----:R-:W-:-:S04]  /*7940*/  @P1 LEA R6, R7, R6, 0x18 ;  /* 0x0000000607061211 */ /* 0x001fc800078ec0ff */
[----:B------:R0:W-:Y:S01]  /*7950*/  @P1 SYNCS.ARRIVE.TRANS64.A1T0 RZ, [R6+URZ+0x118], RZ ;  /* 0x000118ff06ff19a7 */ /* 0x0001e2000810003f */
[----:B------:R-:W-:-:S04]  /*7960*/  ISETP.NE.U32.AND P1, PT, R5, 0x1, PT ;  /* 0x000000010500780c */ /* 0x000fc80003f25070 */
[----:B------:R-:W-:Y:S02]  /*7970*/  ISETP.GT.U32.AND P1, PT, R15, 0xf, !P1 ;  /* 0x0000000f0f00780c */ /* 0x000fe40004f24070 */
[----:B0-----:R-:W-:Y:S02]  /*7980*/  SEL R6, RZ, 0x1, !P0 ;  /* 0x00000001ff067807 */ /* 0x001fe40004000000 */
[----:B------:R-:W-:Y:S02]  /*7990*/  ISETP.GE.U32.AND.EX P0, PT, R3, UR9, PT, P2 ;  /* 0x0000000903007c0c */ /* 0x000fe4000bf06120 */
[----:B------:R-:W-:-:S04]  /*79a0*/  SEL R5, RZ, 0x1, !P1 ;  /* 0x00000001ff057807 */ /* 0x000fc80004800000 */
[----:B------:R-:W-:Y:S01]  /*79b0*/  LOP3.LUT R11, R5, R11, R6, 0x96, !PT ;  /* 0x0000000b050b7212 */ /* 0x000fe200078e9606 */
[----:B------:R-:W-:Y:S01]  /*79c0*/  IMAD.MOV.U32 R6, RZ, RZ, -0x1 ;  /* 0xffffffffff067424 */ /* 0x000fe200078e00ff */
[----:B------:R-:W-:-:S05]  /*79d0*/  PRMT R5, RZ, 0x7610, R5 ;  /* 0x00007610ff057816 */ /* 0x000fca0000000005 */
[----:B------:R-:W-:Y:S05]  /*79e0*/  @P0 BRA `(.L_x_158) ;  /* 0x00000004004c0947 */ /* 0x000fea0003800000 */
[----:B------:R-:W0:Y:S01]  /*79f0*/  S2R R5, SR_CTAID.X ;  /* 0x0000000000057919 */ /* 0x000e220000002500 */
[----:B------:R-:W-:Y:S01]  /*7a00*/  ULDC UR8, c[0x0][0x150] ;  /* 0x0000540000087ab9 */ /* 0x000fe20000000800 */
[----:B------:R-:W1:Y:S01]  /*7a10*/  LDC R8, c[0x0][0x144] ;  /* 0x00005100ff087b82 */ /* 0x000e620000000800 */
[----:B------:R-:W-:Y:S01]  /*7a20*/  ULDC UR11, c[0x0][0x730] ;  /* 0x0001cc00000b7ab9 */ /* 0x000fe20000000800 */
[----:B------:R-:W2:Y:S01]  /*7a30*/  S2R R22, SR_CTAID.Y ;  /* 0x0000000000167919 */ /* 0x000ea20000002600 */
[----:B------:R-:W-:-:S05]  /*7a40*/  ULDC UR12, c[0x0][0x154] ;  /* 0x00005500000c7ab9 */ /* 0x000fca0000000800 */
[----:B------:R-:W3:Y:S01]  /*7a50*/  LDC R21, c[0x0][0x148] ;  /* 0x00005200ff157b82 */ /* 0x000ee20000000800 */
[----:B0-----:R-:W-:Y:S02]  /*7a60*/  I2FP.F32.U32 R6, R5 ;  /* 0x0000000500067245 */ /* 0x001fe40000201000 */
[----:B--2---:R-:W-:-:S03]  /*7a70*/  I2FP.F32.U32 R24, R22 ;  /* 0x0000001600187245 */ /* 0x004fc60000201000 */
[----:B------:R-:W-:Y:S01]  /*7a80*/  FMUL R7, R6, UR8 ;  /* 0x0000000806077c20 */ /* 0x000fe20008400000 */
[----:B------:R-:W-:Y:S02]  /*7a90*/  ULDC.64 UR8, c[0x0][0x728] ;  /* 0x0001ca0000087ab9 */ /* 0x000fe40000000a00 */
[----:B------:R-:W-:-:S03]  /*7aa0*/  ISETP.NE.U32.AND P0, PT, RZ, UR8, PT ;  /* 0x00000008ff007c0c */ /* 0x000fc6000bf05070 */
[----:B------:R-:W0:Y:S01]  /*7ab0*/  F2I.U32.TRUNC.NTZ R7, R7 ;  /* 0x0000000700077305 */ /* 0x000e22000020f000 */
[----:B------:R-:W-:Y:S01]  /*7ac0*/  ISETP.NE.AND.EX P0, PT, RZ, UR9, PT, P0 ;  /* 0x00000009ff007c0c */ /* 0x000fe2000bf05300 */
[----:B0-----:R-:W-:Y:S02]  /*7ad0*/  IMAD.MOV R6, RZ, RZ, -R7 ;  /* 0x000000ffff067224 */ /* 0x001fe400078e0a07 */
[----:B------:R-:W-:Y:S02]  /*7ae0*/  IMAD.MOV.U32 R7, RZ, RZ, R3 ;  /* 0x000000ffff077224 */ /* 0x000fe400078e0003 */
[----:B-1----:R-:W-:Y:S02]  /*7af0*/  IMAD R5, R8, R6, R5 ;  /* 0x0000000608057224 */ /* 0x002fe400078e0205 */
[----:B------:R-:W-:-:S06]  /*7b00*/  IMAD.MOV.U32 R6, RZ, RZ, R2 ;  /* 0x000000ffff067224 */ /* 0x000fcc00078e0002 */
[----:B---3--:R-:W-:Y:S05]  /*7b10*/  @!P0 BRA `(.L_x_159) ;  /* 0x0000000000288947 */ /* 0x008fea0003800000 */
[----:B------:R-:W-:Y:S02]  /*7b20*/  ULDC UR10, c[0x0][0x734] ;  /* 0x0001cd00000a7ab9 */ /* 0x000fe40000000800 */
[----:B------:R-:W-:-:S05]  /*7b30*/  IADD3 R7, P0, R2, UR10, RZ ;  /* 0x0000000a02077c10 */ /* 0x000fca000ff1e0ff */
[----:B------:R-:W-:-:S04]  /*7b40*/  IMAD.X R23, RZ, RZ, R3, P0 ;  /* 0x000000ffff177224 */ /* 0x000fc800000e0603 */
[----:B------:R-:W-:-:S04]  /*7b50*/  IMAD.WIDE.U32 R8, R23, UR8, RZ ;  /* 0x0000000817087c25 */ /* 0x000fc8000f8e00ff */
[----:B------:R-:W-:-:S04]  /*7b60*/  IMAD.WIDE.U32 R8, P0, R7, UR9, R8 ;  /* 0x0000000907087c25 */ /* 0x000fc8000f800008 */
[----:B------:R-:W-:-:S04]  /*7b70*/  IMAD.WIDE.U32 R6, R7, UR8, RZ ;  /* 0x0000000807067c25 */ /* 0x000fc8000f8e00ff */
[----:B------:R-:W-:Y:S01]  /*7b80*/  IMAD.MOV.U32 R6, RZ, RZ, R9 ;  /* 0x000000ffff067224 */ /* 0x000fe200078e0009 */
[----:B------:R-:W-:Y:S01]  /*7b90*/  IADD3 RZ, P1, R7, R8, RZ ;  /* 0x0000000807ff7210 */ /* 0x000fe20007f3e0ff */
[----:B------:R-:W-:-:S04]  /*7ba0*/  IMAD.X R7, RZ, RZ, RZ, P0 ;  /* 0x000000ffff077224 */ /* 0x000fc800000e06ff */
[----:B------:R-:W-:-:S08]  /*7bb0*/  IMAD.WIDE.U32.X R6, R23, UR9, R6, P1 ;  /* 0x0000000917067c25 */ /* 0x000fd000088e0406 */
.L_x_159:
[--C-:B------:R-:W-:Y:S01]  /*7bc0*/  SHF.R.U64 R20, R6, UR11, R7.reuse ;  /* 0x0000000b06147c19 */ /* 0x100fe20008001207 */
[----:B------:R-:W-:Y:S01]  /*7bd0*/  FMUL R24, R24, UR12 ;  /* 0x0000000c18187c20 */ /* 0x000fe20008400000 */
[----:B------:R-:W-:Y:S01]  /*7be0*/  SHF.R.U32.HI R6, RZ, UR11, R7 ;  /* 0x0000000bff067c19 */ /* 0x000fe20008011607 */
[----:B------:R-:W-:Y:S01]  /*7bf0*/  ULDC.64 UR8, c[0x0][0x720] ;  /* 0x0001c80000087ab9 */ /* 0x000fe20000000a00 */
[----:B------:R-:W-:Y:S01]  /*7c00*/  IADD3 R7, P0, RZ, -R20, RZ ;  /* 0x80000014ff077210 */ /* 0x000fe20007f1e0ff */
[----:B------:R-:W-:Y:S01]  /*7c10*/  ULDC.64 UR10, c[0x0][0x740] ;  /* 0x0001d000000a7ab9 */ /* 0x000fe20000000a00 */
[----:B------:R-:W-:Y:S01]  /*7c20*/  ISETP.NE.AND P2, PT, R0, 0x1, PT ;  /* 0x000000010000780c */ /* 0x000fe20003f45270 */
[----:B------:R-:W0:Y:S02]  /*7c30*/  F2I.U32.TRUNC.NTZ R24, R24 ;  /* 0x0000001800187305 */ /* 0x000e24000020f000 */
[----:B------:R-:W-:Y:S01]  /*7c40*/  IMAD.X R6, RZ, RZ, ~R6, P0 ;  /* 0x000000ffff067224 */ /* 0x000fe200000e0e06 */
[----:B------:R-:W-:-:S03]  /*7c50*/  ISETP.NE.U32.AND P0, PT, RZ, UR10, PT ;  /* 0x0000000aff007c0c */ /* 0x000fc6000bf05070 */
[----:B------:R-:W-:Y:S01]  /*7c60*/  IMAD R6, R6, UR8, RZ ;  /* 0x0000000806067c24 */ /* 0x000fe2000f8e02ff */
[----:B------:R-:W-:-:S03]  /*7c70*/  ISETP.NE.AND.EX P0, PT, RZ, UR11, PT, P0 ;  /* 0x0000000bff007c0c */ /* 0x000fc6000bf05300 */
[C---:B------:R-:W-:Y:S02]  /*7c80*/  IMAD R9, R7.reuse, UR9, R6 ;  /* 0x0000000907097c24 */ /* 0x040fe4000f8e0206 */
[----:B------:R-:W-:Y:S01]  /*7c90*/  IMAD.WIDE.U32 R6, R7, UR8, R2 ;  /* 0x0000000807067c25 */ /* 0x000fe2000f8e0002 */
[----:B------:R-:W-:-:S03]  /*7ca0*/  ULDC UR8, c[0x0][0x718] ;  /* 0x0001c60000087ab9 */ /* 0x000fc60000000800 */
[----:B0-----:R-:W-:Y:S02]  /*7cb0*/  IMAD.MOV R8, RZ, RZ, -R24 ;  /* 0x000000ffff087224 */ /* 0x001fe400078e0a18 */
[----:B------:R-:W-:Y:S02]  /*7cc0*/  IMAD.IADD R7, R7, 0x1, R9 ;  /* 0x0000000107077824 */ /* 0x000fe400078e0209 */
[----:B------:R-:W-:-:S03]  /*7cd0*/  @P2 IMAD R5, R21, R8, R22 ;  /* 0x0000000815052224 */ /* 0x000fc600078e0216 */
[--C-:B------:R-:W-:Y:S02]  /*7ce0*/  SHF.R.U64 R21, R6, UR8, R7.reuse ;  /* 0x0000000806157c19 */ /* 0x100fe40008001207 */
[----:B------:R-:W-:Y:S01]  /*7cf0*/  SHF.R.U32.HI R6, RZ, UR8, R7 ;  /* 0x00000008ff067c19 */ /* 0x000fe20008011607 */
[----:B------:R-:W-:-:S03]  /*7d00*/  ULDC UR8, c[0x0][0x708] ;  /* 0x0001c20000087ab9 */ /* 0x000fc60000000800 */
[--C-:B------:R-:W-:Y:S02]  /*7d10*/  SHF.R.U64 R24, R21, UR8, R6.reuse ;  /* 0x0000000815187c19 */ /* 0x100fe40008001206 */
[----:B------:R-:W-:Y:S01]  /*7d20*/  SHF.R.U32.HI R7, RZ, UR8, R6 ;  /* 0x00000008ff077c19 */ /* 0x000fe20008011606 */
[----:B------:R-:W-:-:S03]  /*7d30*/  ULDC UR8, c[0x0][0x758] ;  /* 0x0001d60000087ab9 */ /* 0x000fc60000000800 */
[--C-:B------:R-:W-:Y:S02]  /*7d40*/  SHF.R.U64 R22, R24, UR8, R7.reuse ;  /* 0x0000000818167c19 */ /* 0x100fe40008001207 */
[----:B------:R-:W-:-:S03]  /*7d50*/  SHF.R.U32.HI R23, RZ, UR8, R7 ;  /* 0x00000008ff177c19 */ /* 0x000fc60008011607 */
[----:B------:R-:W-:Y:S02]  /*7d60*/  IMAD.MOV.U32 R6, RZ, RZ, R22 ;  /* 0x000000ffff067224 */ /* 0x000fe400078e0016 */
[----:B------:R-:W-:Y:S01]  /*7d70*/  IMAD.MOV.U32 R7, RZ, RZ, R23 ;  /* 0x000000ffff077224 */ /* 0x000fe200078e0017 */
[----:B------:R-:W-:Y:S06]  /*7d80*/  @!P0 BRA `(.L_x_160) ;  /* 0x0000000000288947 */ /* 0x000fec0003800000 */
        /* <DEDUP_REMOVED lines=10> */
.L_x_160:
[----:B------:R-:W-:Y:S01]  /*7e30*/  ULDC UR8, c[0x0][0x748] ;  /* 0x0001d20000087ab9 */ /* 0x000fe20000000800 */
[----:B------:R-:W-:Y:S01]  /*7e40*/  LOP3.LUT R9, R21, UR5, RZ, 0xc0, !PT ;  /* 0x0000000515097c12 */ /* 0x000fe2000f8ec0ff */
[----:B------:R-:W-:Y:S01]  /*7e50*/  ULDC UR9, c[0x0][0x710] ;  /* 0x0001c40000097ab9 */ /* 0x000fe20000000800 */
[----:B------:R-:W-:Y:S01]  /*7e60*/  SHF.R.U64 R7, R6, UR8, R7 ;  /* 0x0000000806077c19 */ /* 0x000fe20008001207 */
[----:B------:R-:W-:Y:S01]  /*7e70*/  ULDC UR8, c[0x0][0x738] ;  /* 0x0001ce0000087ab9 */ /* 0x000fe20000000800 */
[----:B------:R-:W-:-:S05]  /*7e80*/  LOP3.LUT R6, R24, UR7, RZ, 0xc0, !PT ;  /* 0x0000000718067c12 */ /* 0x000fca000f8ec0ff */
[----:B------:R-:W-:Y:S02]  /*7e90*/  IMAD R6, R7, UR6, R6 ;  /* 0x0000000607067c24 */ /* 0x000fe4000f8e0206 */
[----:B------:R-:W-:Y:S02]  /*7ea0*/  IMAD.MOV R7, RZ, RZ, -R7 ;  /* 0x000000ffff077224 */ /* 0x000fe400078e0a07 */
[----:B------:R-:W-:Y:S02]  /*7eb0*/  IMAD R21, R6, UR9, R5 ;  /* 0x0000000906157c24 */ /* 0x000fe4000f8e0205 */
[----:B------:R-:W-:Y:S01]  /*7ec0*/  IMAD R22, R7, UR8, R22 ;  /* 0x0000000807167c24 */ /* 0x000fe2000f8e0216 */
[----:B------:R-:W-:Y:S01]  /*7ed0*/  ULDC UR8, c[0x0][0x700] ;  /* 0x0001c00000087ab9 */ /* 0x000fe20000000800 */
[----:B------:R-:W-:Y:S02]  /*7ee0*/  IMAD.MOV.U32 R5, RZ, RZ, 0x1 ;  /* 0x00000001ff057424 */ /* 0x000fe400078e00ff */
[----:B------:R-:W-:-:S05]  /*7ef0*/  IMAD R22, R22, UR8, R9 ;  /* 0x0000000816167c24 */ /* 0x000fca000f8e0209 */
[----:B------:R-:W-:Y:S02]  /*7f00*/  SEL R6, R22, R21, !P2 ;  /* 0x0000001516067207 */ /* 0x000fe40005000000 */
[----:B------:R-:W-:-:S07]  /*7f10*/  SEL R21, R21, R22, !P2 ;  /* 0x0000001615157207 */ /* 0x000fce0005000000 */
.L_x_158:
[----:B------:R-:W-:Y:S05]  /*7f20*/  BSYNC B1 ;  /* 0x0000000000017941 */ /* 0x000fea0003800000 */
.L_x_157:
[----:B------:R-:W-:-:S13]  /*7f30*/  LOP3.LUT P0, RZ, R5, 0xff, RZ, 0xc0, !PT ;  /* 0x000000ff05ff7812 */ /* 0x000fda000780c0ff */
[----:B------:R-:W-:Y:S05]  /*7f40*/  @P0 BRA `(.L_x_161) ;  /* 0xfffffff400100947 */ /* 0x000fea000383ffff */
[----:B------:R-:W-:Y:S05]  /*7f50*/  BSYNC B0 ;  /* 0x0000000000007941 */ /* 0x000fea0003800000 */
.L_x_150:
[----:B------:R-:W-:-:S03]  /*7f60*/  UMOV UR8, 0xffffffff ;  /* 0xffffffff00087882 */ /* 0x000fc60000000000 */
[----:B------:R-:W-:Y:S05]  /*7f70*/  BRA.DIV UR8, `(.L_x_162) ;  /* 0x0000000a08b47947 */ /* 0x000fea000b800000 */
[----:B------:R-:W-:-:S13]  /*7f80*/  ELECT P0, URZ, PT ;  /* 0x00000000003f782f */ /* 0x000fda0003800000 */
.L_x_188:
[----:B------:R-:W-:Y:S04]  /*7f90*/  BSSY B0, `(.L_x_163) ;  /* 0x0000097000007945 */ /* 0x000fe80003800000 */
[----:B------:R-:W-:Y:S05]  /*7fa0*/  @!P0 BRA `(.L_x_164) ;  /* 0x0000000800548947 */ /* 0x000fea0003800000 */
[----:B------:R-:W-:-:S04]  /*7fb0*/  LOP3.LUT R4, R4, 0x2, RZ, 0xfc, !PT ;  /* 0x0000000204047812 */ /* 0x000fc800078efcff */
[----:B------:R-:W-:-:S13]  /*7fc0*/  ISETP.NE.AND P0, PT, R4, 0x3, PT ;  /* 0x000000030400780c */ /* 0x000fda0003f05270 */
[----:B------:R-:W-:Y:S05]  /*7fd0*/  @!P0 BRA `(.L_x_165) ;  /* 0x0000000000048947 */ /* 0x000fea0003800000 */
[----:B------:R-:W-:Y:S01]  /*7fe0*/  BPT.TRAP 0x1 ;  /* 0x000000040000795c */ /* 0x000fe20000300000 */
.L_x_165:
[----:B------:R-:W0:Y:S01]  /*7ff0*/  S2R R3, SR_CgaCtaId ;  /* 0x0000000000037919 */ /* 0x000e220000008800 */
[----:B------:R-:W-:Y:S02]  /*8000*/  MOV R0, 0x400 ;  /* 0x0000040000007802 */ /* 0x000fe40000000f00 */
[----:B------:R-:W-:Y:S02]  /*8010*/  SHF.L.U32 R2, R11, 0x1f, RZ ;  /* 0x0000001f0b027819 */ /* 0x000fe400000006ff */
[----:B0-----:R-:W-:-:S05]  /*8020*/  LEA R3, R3, R0, 0x18 ;  /* 0x0000000003037211 */ /* 0x001fca00078ec0ff */
[----:B------:R-:W-:-:S04]  /*8030*/  VIADD R3, R3, 0x80 ;  /* 0x0000008003037836 */ /* 0x000fc80000000000 */
[C---:B------:R-:W-:Y:S02]  /*8040*/  IMAD R5, R12.reuse, 0x8, R3 ;  /* 0x000000080c057824 */ /* 0x040fe400078e0203 */
[----:B------:R-:W-:Y:S02]  /*8050*/  VIADD R12, R12, 0x1 ;  /* 0x000000010c0c7836 */ /* 0x000fe40000000000 */
[----:B------:R-:W0:Y:S03]  /*8060*/  SYNCS.PHASECHK.TRANS64.TRYWAIT P0, [R5+URZ], R2 ;  /* 0x00000002050075a7 */ /* 0x000e26000800017f */
[----:B------:R-:W-:-:S04]  /*8070*/  ISETP.NE.AND P1, PT, R12, 0x10, PT ;  /* 0x000000100c00780c */ /* 0x000fc80003f25270 */
[----:B------:R-:W-:Y:S02]  /*8080*/  SEL R0, RZ, 0x1, P1 ;  /* 0x00000001ff007807 */ /* 0x000fe40000800000 */
[----:B------:R-:W-:Y:S02]  /*8090*/  SEL R12, R12, RZ, P1 ;  /* 0x000000ff0c0c7207 */ /* 0x000fe40000800000 */
[----:B------:R-:W-:-:S03]  /*80a0*/  LOP3.LUT R11, R11, R0, RZ, 0x3c, !PT ;  /* 0x000000000b0b7212 */ /* 0x000fc600078e3cff */
[----:B------:R-:W-:Y:S01]  /*80b0*/  IMAD R7, R12, 0x8, R3 ;  /* 0x000000080c077824 */ /* 0x000fe200078e0203 */
[----:B------:R-:W-:Y:S01]  /*80c0*/  SHF.L.U32 R4, R11, 0x1f, RZ ;  /* 0x0000001f0b047819 */ /* 0x000fe200000006ff */
[----:B0-----:R-:W-:Y:S06]  /*80d0*/  @!P0 BRA `(.L_x_166) ;  /* 0x00000008007c8947 */ /* 0x001fec0003800000 */
.L_x_189:
[----:B------:R-:W1:Y:S01]  /*80e0*/  SYNCS.PHASECHK.TRANS64.TRYWAIT P0, [R7+URZ], R4 ;  /* 0x00000004070075a7 */ /* 0x000e62000800017f */
[----:B------:R-:W-:-:S05]  /*80f0*/  VIADD R0, R12, 0x1 ;  /* 0x000000010c007836 */ /* 0x000fca0000000000 */
[----:B------:R-:W-:-:S04]  /*8100*/  ISETP.NE.AND P1, PT, R0, 0x10, PT ;  /* 0x000000100000780c */ /* 0x000fc80003f25270 */
[----:B0-----:R-:W-:Y:S02]  /*8110*/  SEL R2, RZ, 0x1, P1 ;  /* 0x00000001ff027807 */ /* 0x001fe40000800000 */
[----:B------:R-:W-:Y:S02]  /*8120*/  SEL R0, R0, RZ, P1 ;  /* 0x000000ff00007207 */ /* 0x000fe40000800000 */
[----:B------:R-:W-:-:S03]  /*8130*/  LOP3.LUT R11, R11, R2, RZ, 0x3c, !PT ;  /* 0x000000020b0b7212 */ /* 0x000fc600078e3cff */
[----:B------:R-:W-:Y:S01]  /*8140*/  IMAD R6, R0, 0x8, R3 ;  /* 0x0000000800067824 */ /* 0x000fe200078e0203 */
[----:B------:R-:W-:Y:S01]  /*8150*/  SHF.L.U32 R5, R11, 0x1f, RZ ;  /* 0x0000001f0b057819 */ /* 0x000fe200000006ff */
[----:B-1----:R-:W-:Y:S06]  /*8160*/  @!P0 BRA `(.L_x_167) ;  /* 0x00000008006c8947 */ /* 0x002fec0003800000 */
.L_x_190:
[----:B------:R-:W1:Y:S01]  /*8170*/  SYNCS.PHASECHK.TRANS64.TRYWAIT P0, [R6+URZ], R5 ;  /* 0x00000005060075a7 */ /* 0x000e62000800017f */
[----:B------:R-:W-:-:S05]  /*8180*/  VIADD R0, R0, 0x1 ;  /* 0x0000000100007836 */ /* 0x000fca0000000000 */
[----:B------:R-:W-:-:S04]  /*8190*/  ISETP.NE.AND P1, PT, R0, 0x10, PT ;  /* 0x000000100000780c */ /* 0x000fc80003f25270 */
[----:B------:R-:W-:Y:S02]  /*81a0*/  SEL R2, RZ, 0x1, P1 ;  /* 0x00000001ff027807 */ /* 0x000fe40000800000 */
[----:B------:R-:W-:Y:S02]  /*81b0*/  SEL R0, R0, RZ, P1 ;  /* 0x000000ff00007207 */ /* 0x000fe40000800000 */
[----:B------:R-:W-:-:S03]  /*81c0*/  LOP3.LUT R11, R11, R2, RZ, 0x3c, !PT ;  /* 0x000000020b0b7212 */ /* 0x000fc600078e3cff */
[----:B0-----:R-:W-:Y:S01]  /*81d0*/  IMAD R7, R0, 0x8, R3 ;  /* 0x0000000800077824 */ /* 0x001fe200078e0203 */
[----:B------:R-:W-:Y:S01]  /*81e0*/  SHF.L.U32 R4, R11, 0x1f, RZ ;  /* 0x0000001f0b047819 */ /* 0x000fe200000006ff */
[----:B-1----:R-:W-:Y:S06]  /*81f0*/  @!P0 BRA `(.L_x_168) ;  /* 0x00000008005c8947 */ /* 0x002fec0003800000 */
.L_x_191:
        /* <DEDUP_REMOVED lines=9> */
.L_x_192:
        /* <DEDUP_REMOVED lines=9> */
.L_x_193:
        /* <DEDUP_REMOVED lines=9> */
.L_x_194:
        /* <DEDUP_REMOVED lines=9> */
.L_x_195:
        /* <DEDUP_REMOVED lines=9> */
.L_x_196:
        /* <DEDUP_REMOVED lines=9> */
.L_x_197:
        /* <DEDUP_REMOVED lines=9> */
.L_x_198:
        /* <DEDUP_REMOVED lines=9> */
.L_x_199:
        /* <DEDUP_REMOVED lines=9> */
.L_x_200:
        /* <DEDUP_REMOVED lines=9> */
.L_x_201:
        /* <DEDUP_REMOVED lines=9> */
.L_x_202:
[----:B------:R-:W1:Y:S01]  /*8830*/  SYNCS.PHASECHK.TRANS64.TRYWAIT P0, [R6+URZ], R5 ;  /* 0x00000005060075a7 */ /* 0x000e62000800017f */
[----:B------:R-:W-:-:S05]  /*8840*/  VIADD R0, R0, 0x1 ;  /* 0x0000000100007836 */ /* 0x000fca0000000000 */
[----:B------:R-:W-:-:S04]  /*8850*/  ISETP.NE.AND P1, PT, R0, 0x10, PT ;  /* 0x000000100000780c */ /* 0x000fc80003f25270 */
[----:B------:R-:W-:Y:S02]  /*8860*/  SEL R2, RZ, 0x1, P1 ;  /* 0x00000001ff027807 */ /* 0x000fe40000800000 */
[----:B------:R-:W-:Y:S02]  /*8870*/  SEL R0, R0, RZ, P1 ;  /* 0x000000ff00007207 */ /* 0x000fe40000800000 */
[----:B------:R-:W-:Y:S01]  /*8880*/  LOP3.LUT R2, R11, R2, RZ, 0x3c, !PT ;  /* 0x000000020b027212 */ /* 0x000fe200078e3cff */
[----:B-1----:R-:W-:Y:S06]  /*8890*/  @!P0 BRA `(.L_x_180) ;  /* 0x0000000400a48947 */ /* 0x002fec0003800000 */
.L_x_203:
[----:B------:R-:W-:Y:S01]  /*88a0*/  IMAD R3, R0, 0x8, R3 ;  /* 0x0000000800037824 */ /* 0x000fe200078e0203 */
[----:B------:R-:W-:-:S07]  /*88b0*/  SHF.L.U32 R0, R2, 0x1f, RZ ;  /* 0x0000001f02007819 */ /* 0x000fce00000006ff */
.L_x_181:
[----:B--2---:R2:W3:Y:S02]  /*88c0*/  SYNCS.PHASECHK.TRANS64.TRYWAIT P0, [R3+URZ], R0 ;  /* 0x00000000030075a7 */ /* 0x0044e4000800017f */
[----:B---3--:R-:W-:Y:S05]  /*88d0*/  @!P0 NANOSLEEP.SYNCS 0x989680 ;  /* 0x009896800000895d */ /* 0x008fea0003900000 */
[----:B------:R-:W3:Y:S02]  /*88e0*/  @!P0 SYNCS.PHASECHK.TRANS64 P0, [R3+URZ], R0 ;  /* 0x00000000030085a7 */ /* 0x000ee4000800007f */
[----:B---3--:R-:W-:Y:S05]  /*88f0*/  @!P0 BRA `(.L_x_181) ;  /* 0xfffffffc00f08947 */ /* 0x008fea000383ffff */
.L_x_164:
[----:B------:R-:W-:Y:S05]  /*8900*/  BSYNC B0 ;  /* 0x0000000000007941 */ /* 0x000fea0003800000 */
.L_x_163:
[----:B------:R-:W-:Y:S05]  /*8910*/  EXIT ;  /* 0x000000000000794d */ /* 0x000fea0003800000 */
.L_x_22:
[----:B-1----:R-:W-:-:S04]  /*8920*/  IMAD.U32 R14, RZ, RZ, UR8 ;  /* 0x00000008ff0e7e24 */ /* 0x002fc8000f8e00ff */
[----:B------:R1:W2:Y:S03]  /*8930*/  SYNCS.PHASECHK.TRANS64.TRYWAIT P1, [R14+URZ], R13 ;  /* 0x0000000d0e0075a7 */ /* 0x0002a6000802017f */
[----:B--2---:R-:W-:Y:S05]  /*8940*/  @!P1 NANOSLEEP.SYNCS 0x989680 ;  /* 0x009896800000995d */ /* 0x004fea0003900000 */
[----:B------:R-:W2:Y:S02]  /*8950*/  @!P1 SYNCS.PHASECHK.TRANS64 P1, [R14+URZ], R13 ;  /* 0x0000000d0e0095a7 */ /* 0x000ea4000802007f */
[----:B--2---:R-:W-:Y:S05]  /*8960*/  @!P1 BRA `(.L_x_22) ;  /* 0xfffffffc00ec9947 */ /* 0x004fea000383ffff */
[----:B------:R-:W-:Y:S05]  /*8970*/  BRA `(.L_x_21) ;  /* 0xffffff9000487947 */ /* 0x000fea000383ffff */
.L_x_151:
[----:B------:R-:W-:Y:S01]  /*8980*/  BSSY B1, `(.L_x_182) ;  /* 0x0000006000017945 */ /* 0x000fe20003800000 */
[----:B------:R-:W-:-:S07]  /*8990*/  IMAD.MOV.U32 R5, RZ, RZ, -0x1 ;  /* 0xffffffffff057424 */ /* 0x000fce00078e00ff */
[----:B------:R-:W-:Y:S05]  /*89a0*/  WARPSYNC.COLLECTIVE R5, `(.L_x_183) ;  /* 0x00000000050c7348 */ /* 0x000fea0003c00000 */
[----:B------:R-:W-:Y:S02]  /*89b0*/  ELECT P0, UR62, PT ;  /* 0x00000000003e782f */ /* 0x000fe40003800000 */
[----:B------:R-:W-:Y:S01]  /*89c0*/  MOV R5, UR62 ;  /* 0x0000003e00057c02 */ /* 0x000fe20008000f00 */
[----:B------:R-:W-:Y:S10]  /*89d0*/  ENDCOLLECTIVE ;  /* 0x000000000000791b */ /* 0x000ff40003800000 */
.L_x_183:
[----:B------:R-:W-:Y:S05]  /*89e0*/  BSYNC B1 ;  /* 0x0000000000017941 */ /* 0x000fea0003800000 */
.L_x_182:
[----:B------:R-:W-:Y:S05]  /*89f0*/  BRA `(.L_x_184) ;  /* 0xffffffe800707947 */ /* 0x000fea000383ffff */
.L_x_154:
[----:B-1----:R1:W2:Y:S02]  /*8a00*/  SYNCS.PHASECHK.TRANS64.TRYWAIT P0, [R23+URZ+0x80], R8 ;  /* 0x00008008170075a7 */ /* 0x0022a4000800017f */
[----:B--2---:R-:W-:Y:S05]  /*8a10*/  @!P0 NANOSLEEP.SYNCS 0x989680 ;  /* 0x009896800000895d */ /* 0x004fea0003900000 */
[----:B------:R-:W2:Y:S02]  /*8a20*/  @!P0 SYNCS.PHASECHK.TRANS64 P0, [R23+URZ+0x80], R8 ;  /* 0x00008008170085a7 */ /* 0x000ea4000800007f */
[----:B--2---:R-:W-:Y:S05]  /*8a30*/  @!P0 BRA `(.L_x_154) ;  /* 0xfffffffc00f08947 */ /* 0x004fea000383ffff */
[----:B------:R-:W-:Y:S05]  /*8a40*/  BRA `(.L_x_185) ;  /* 0xffffffe800ac7947 */ /* 0x000fea000383ffff */
.L_x_162:
[----:B------:R-:W-:Y:S01]  /*8a50*/  BSSY B0, `(.L_x_186) ;  /* 0x0000006000007945 */ /* 0x000fe20003800000 */
[----:B------:R-:W-:-:S07]  /*8a60*/  IMAD.MOV.U32 R5, RZ, RZ, -0x1 ;  /* 0xffffffffff057424 */ /* 0x000fce00078e00ff */
[----:B------:R-:W-:Y:S05]  /*8a70*/  WARPSYNC.COLLECTIVE R5, `(.L_x_187) ;  /* 0x00000000050c7348 */ /* 0x000fea0003c00000 */
[----:B------:R-:W-:Y:S02]  /*8a80*/  ELECT P0, UR62, PT ;  /* 0x00000000003e782f */ /* 0x000fe40003800000 */
[----:B------:R-:W-:Y:S01]  /*8a90*/  MOV R5, UR62 ;  /* 0x0000003e00057c02 */ /* 0x000fe20008000f00 */
[----:B------:R-:W-:Y:S10]  /*8aa0*/  ENDCOLLECTIVE ;  /* 0x000000000000791b */ /* 0x000ff40003800000 */
.L_x_187:
[----:B------:R-:W-:Y:S05]  /*8ab0*/  BSYNC B0 ;  /* 0x0000000000007941 */ /* 0x000fea0003800000 */
.L_x_186:
[----:B------:R-:W-:Y:S05]  /*8ac0*/  BRA `(.L_x_188) ;  /* 0xfffffff400307947 */ /* 0x000fea000383ffff */
.L_x_166:
[----:B0-----:R0:W1:Y:S02]  /*8ad0*/  SYNCS.PHASECHK.TRANS64.TRYWAIT P0, [R5+URZ], R2 ;  /* 0x00000002050075a7 */ /* 0x001064000800017f */
[----:B-1----:R-:W-:Y:S05]  /*8ae0*/  @!P0 NANOSLEEP.SYNCS 0x989680 ;  /* 0x009896800000895d */ /* 0x002fea0003900000 */
[----:B------:R-:W1:Y:S02]  /*8af0*/  @!P0 SYNCS.PHASECHK.TRANS64 P0, [R5+URZ], R2 ;  /* 0x00000002050085a7 */ /* 0x000e64000800007f */
[----:B-1----:R-:W-:Y:S05]  /*8b00*/  @!P0 BRA `(.L_x_166) ;  /* 0xfffffffc00f08947 */ /* 0x002fea000383ffff */
[----:B------:R-:W-:Y:S05]  /*8b10*/  BRA `(.L_x_189) ;  /* 0xfffffff400707947 */ /* 0x000fea000383ffff */
.L_x_167:
[----:B0-----:R0:W1:Y:S02]  /*8b20*/  SYNCS.PHASECHK.TRANS64.TRYWAIT P0, [R7+URZ], R4 ;  /* 0x00000004070075a7 */ /* 0x001064000800017f */
[----:B-1----:R-:W-:Y:S05]  /*8b30*/  @!P0 NANOSLEEP.SYNCS 0x989680 ;  /* 0x009896800000895d */ /* 0x002fea0003900000 */
[----:B------:R-:W1:Y:S02]  /*8b40*/  @!P0 SYNCS.PHASECHK.TRANS64 P0, [R7+URZ], R4 ;  /* 0x00000004070085a7 */ /* 0x000e64000800007f */
[----:B-1----:R-:W-:Y:S05]  /*8b50*/  @!P0 BRA `(.L_x_167) ;  /* 0xfffffffc00f08947 */ /* 0x002fea000383ffff */
[----:B------:R-:W-:Y:S05]  /*8b60*/  BRA `(.L_x_190) ;  /* 0xfffffff400807947 */ /* 0x000fea000383ffff */
.L_x_168:
[----:B0-----:R0:W1:Y:S02]  /*8b70*/  SYNCS.PHASECHK.TRANS64.TRYWAIT P0, [R6+URZ], R5 ;  /* 0x00000005060075a7 */ /* 0x001064000800017f */
[----:B-1----:R-:W-:Y:S05]  /*8b80*/  @!P0 NANOSLEEP.SYNCS 0x989680 ;  /* 0x009896800000895d */ /* 0x002fea0003900000 */
[----:B------:R-:W1:Y:S02]  /*8b90*/  @!P0 SYNCS.PHASECHK.TRANS64 P0, [R6+URZ], R5 ;  /* 0x00000005060085a7 */ /* 0x000e64000800007f */
[----:B-1----:R-:W-:Y:S05]  /*8ba0*/  @!P0 BRA `(.L_x_168) ;  /* 0xfffffffc00f08947 */ /* 0x002fea000383ffff */
[----:B------:R-:W-:Y:S05]  /*8bb0*/  BRA `(.L_x_191) ;  /* 0xfffffff400907947 */ /* 0x000fea000383ffff */
.L_x_169:
[----:B0-----:R0:W1:Y:S02]  /*8bc0*/  SYNCS.PHASECHK.TRANS64.TRYWAIT P0, [R7+URZ], R4 ;  /* 0x00000004070075a7 */ /* 0x001064000800017f */
[----:B-1----:R-:W-:Y:S05]  /*8bd0*/  @!P0 NANOSLEEP.SYNCS 0x989680 ;  /* 0x009896800000895d */ /* 0x002fea0003900000 */
[----:B------:R-:W1:Y:S02]  /*8be0*/  @!P0 SYNCS.PHASECHK.TRANS64 P0, [R7+URZ], R4 ;  /* 0x00000004070085a7 */ /* 0x000e64000800007f */
[----:B-1----:R-:W-:Y:S05]  /*8bf0*/  @!P0 BRA `(.L_x_169) ;  /* 0xfffffffc00f08947 */ /* 0x002fea000383ffff */
[----:B------:R-:W-:Y:S05]  /*8c00*/  BRA `(.L_x_192) ;  /* 0xfffffff400a07947 */ /* 0x000fea000383ffff */
.L_x_170:
[----:B0-----:R0:W1:Y:S02]  /*8c10*/  SYNCS.PHASECHK.TRANS64.TRYWAIT P0, [R6+URZ], R5 ;  /* 0x00000005060075a7 */ /* 0x001064000800017f */
[----:B-1----:R-:W-:Y:S05]  /*8c20*/  @!P0 NANOSLEEP.SYNCS 0x989680 ;  /* 0x009896800000895d */ /* 0x002fea0003900000 */
[----:B------:R-:W1:Y:S02]  /*8c30*/  @!P0 SYNCS.PHASECHK.TRANS64 P0, [R6+URZ], R5 ;  /* 0x00000005060085a7 */ /* 0x000e64000800007f */
[----:B-1----:R-:W-:Y:S05]  /*8c40*/  @!P0 BRA `(.L_x_170) ;  /* 0xfffffffc00f08947 */ /* 0x002fea000383ffff */
[----:B------:R-:W-:Y:S05]  /*8c50*/  BRA `(.L_x_193) ;  /* 0xfffffff400b07947 */ /* 0x000fea000383ffff */
.L_x_171:
[----:B0-----:R0:W1:Y:S02]  /*8c60*/  SYNCS.PHASECHK.TRANS64.TRYWAIT P0, [R7+URZ], R4 ;  /* 0x00000004070075a7 */ /* 0x001064000800017f */
[----:B-1----:R-:W-:Y:S05]  /*8c70*/  @!P0 NANOSLEEP.SYNCS 0x989680 ;  /* 0x009896800000895d */ /* 0x002fea0003900000 */
[----:B------:R-:W1:Y:S02]  /*8c80*/  @!P0 SYNCS.PHASECHK.TRANS64 P0, [R7+URZ], R4 ;  /* 0x00000004070085a7 */ /* 0x000e64000800007f */
[----:B-1----:R-:W-:Y:S05]  /*8c90*/  @!P0 BRA `(.L_x_171) ;  /* 0xfffffffc00f08947 */ /* 0x002fea000383ffff */
[----:B------:R-:W-:Y:S05]  /*8ca0*/  BRA `(.L_x_194) ;  /* 0xfffffff400c07947 */ /* 0x000fea000383ffff */
.L_x_172:
[----:B0-----:R0:W1:Y:S02]  /*8cb0*/  SYNCS.PHASECHK.TRANS64.TRYWAIT P0, [R6+URZ], R5 ;  /* 0x00000005060075a7 */ /* 0x001064000800017f */
[----:B-1----:R-:W-:Y:S05]  /*8cc0*/  @!P0 NANOSLEEP.SYNCS 0x989680 ;  /* 0x009896800000895d */ /* 0x002fea0003900000 */
[----:B------:R-:W1:Y:S02]  /*8cd0*/  @!P0 SYNCS.PHASECHK.TRANS64 P0, [R6+URZ], R5 ;  /* 0x00000005060085a7 */ /* 0x000e64000800007f */
[----:B-1----:R-:W-:Y:S05]  /*8ce0*/  @!P0 BRA `(.L_x_172) ;  /* 0xfffffffc00f08947 */ /* 0x002fea000383ffff */
[----:B------:R-:W-:Y:S05]  /*8cf0*/  BRA `(.L_x_195) ;  /* 0xfffffff400d07947 */ /* 0x000fea000383ffff */
.L_x_173:
[----:B0-----:R0:W1:Y:S02]  /*8d00*/  SYNCS.PHASECHK.TRANS64.TRYWAIT P0, [R7+URZ], R4 ;  /* 0x00000004070075a7 */ /* 0x001064000800017f */
[----:B-1----:R-:W-:Y:S05]  /*8d10*/  @!P0 NANOSLEEP.SYNCS 0x989680 ;  /* 0x009896800000895d */ /* 0x002fea0003900000 */
[----:B------:R-:W1:Y:S02]  /*8d20*/  @!P0 SYNCS.PHASECHK.TRANS64 P0, [R7+URZ], R4 ;  /* 0x00000004070085a7 */ /* 0x000e64000800007f */
[----:B-1----:R-:W-:Y:S05]  /*8d30*/  @!P0 BRA `(.L_x_173) ;  /* 0xfffffffc00f08947 */ /* 0x002fea000383ffff */
[----:B------:R-:W-:Y:S05]  /*8d40*/  BRA `(.L_x_196) ;  /* 0xfffffff400e07947 */ /* 0x000fea000383ffff */
.L_x_174:
[----:B0-----:R0:W1:Y:S02]  /*8d50*/  SYNCS.PHASECHK.TRANS64.TRYWAIT P0, [R6+URZ], R5 ;  /* 0x00000005060075a7 */ /* 0x001064000800017f */
[----:B-1----:R-:W-:Y:S05]  /*8d60*/  @!P0 NANOSLEEP.SYNCS 0x989680 ;  /* 0x009896800000895d */ /* 0x002fea0003900000 */
[----:B------:R-:W1:Y:S02]  /*8d70*/  @!P0 SYNCS.PHASECHK.TRANS64 P0, [R6+URZ], R5 ;  /* 0x00000005060085a7 */ /* 0x000e64000800007f */
[----:B-1----:R-:W-:Y:S05]  /*8d80*/  @!P0 BRA `(.L_x_174) ;  /* 0xfffffffc00f08947 */ /* 0x002fea000383ffff */
[----:B------:R-:W-:Y:S05]  /*8d90*/  BRA `(.L_x_197) ;  /* 0xfffffff400f07947 */ /* 0x000fea000383ffff */
.L_x_175:
[----:B0-----:R0:W1:Y:S02]  /*8da0*/  SYNCS.PHASECHK.TRANS64.TRYWAIT P0, [R7+URZ], R4 ;  /* 0x00000004070075a7 */ /* 0x001064000800017f */
[----:B-1----:R-:W-:Y:S05]  /*8db0*/  @!P0 NANOSLEEP.SYNCS 0x989680 ;  /* 0x009896800000895d */ /* 0x002fea0003900000 */
[----:B------:R-:W1:Y:S02]  /*8dc0*/  @!P0 SYNCS.PHASECHK.TRANS64 P0, [R7+URZ], R4 ;  /* 0x00000004070085a7 */ /* 0x000e64000800007f */
[----:B-1----:R-:W-:Y:S05]  /*8dd0*/  @!P0 BRA `(.L_x_175) ;  /* 0xfffffffc00f08947 */ /* 0x002fea000383ffff */
[----:B------:R-:W-:Y:S05]  /*8de0*/  BRA `(.L_x_198) ;  /* 0xfffffff800007947 */ /* 0x000fea000383ffff */
.L_x_176:
[----:B0-----:R0:W1:Y:S02]  /*8df0*/  SYNCS.PHASECHK.TRANS64.TRYWAIT P0, [R6+URZ], R5 ;  /* 0x00000005060075a7 */ /* 0x001064000800017f */
[----:B-1----:R-:W-:Y:S05]  /*8e00*/  @!P0 NANOSLEEP.SYNCS 0x989680 ;  /* 0x009896800000895d */ /* 0x002fea0003900000 */
[----:B------:R-:W1:Y:S02]  /*8e10*/  @!P0 SYNCS.PHASECHK.TRANS64 P0, [R6+URZ], R5 ;  /* 0x00000005060085a7 */ /* 0x000e64000800007f */
[----:B-1----:R-:W-:Y:S05]  /*8e20*/  @!P0 BRA `(.L_x_176) ;  /* 0xfffffffc00f08947 */ /* 0x002fea000383ffff */
[----:B------:R-:W-:Y:S05]  /*8e30*/  BRA `(.L_x_199) ;  /* 0xfffffff800107947 */ /* 0x000fea000383ffff */
.L_x_177:
[----:B0-----:R0:W1:Y:S02]  /*8e40*/  SYNCS.PHASECHK.TRANS64.TRYWAIT P0, [R7+URZ], R4 ;  /* 0x00000004070075a7 */ /* 0x001064000800017f */
[----:B-1----:R-:W-:Y:S05]  /*8e50*/  @!P0 NANOSLEEP.SYNCS 0x989680 ;  /* 0x009896800000895d */ /* 0x002fea0003900000 */
[----:B------:R-:W1:Y:S02]  /*8e60*/  @!P0 SYNCS.PHASECHK.TRANS64 P0, [R7+URZ], R4 ;  /* 0x00000004070085a7 */ /* 0x000e64000800007f */
[----:B-1----:R-:W-:Y:S05]  /*8e70*/  @!P0 BRA `(.L_x_177) ;  /* 0xfffffffc00f08947 */ /* 0x002fea000383ffff */
[----:B------:R-:W-:Y:S05]  /*8e80*/  BRA `(.L_x_200) ;  /* 0xfffffff800207947 */ /* 0x000fea000383ffff */
.L_x_178:
[----:B0-----:R0:W1:Y:S02]  /*8e90*/  SYNCS.PHASECHK.TRANS64.TRYWAIT P0, [R6+URZ], R5 ;  /* 0x00000005060075a7 */ /* 0x001064000800017f */
[----:B-1----:R-:W-:Y:S05]  /*8ea0*/  @!P0 NANOSLEEP.SYNCS 0x989680 ;  /* 0x009896800000895d */ /* 0x002fea0003900000 */
[----:B------:R-:W1:Y:S02]  /*8eb0*/  @!P0 SYNCS.PHASECHK.TRANS64 P0, [R6+URZ], R5 ;  /* 0x00000005060085a7 */ /* 0x000e64000800007f */
[----:B-1----:R-:W-:Y:S05]  /*8ec0*/  @!P0 BRA `(.L_x_178) ;  /* 0xfffffffc00f08947 */ /* 0x002fea000383ffff */
[----:B------:R-:W-:Y:S05]  /*8ed0*/  BRA `(.L_x_201) ;  /* 0xfffffff800307947 */ /* 0x000fea000383ffff */
.L_x_179:
[----:B0-----:R0:W1:Y:S02]  /*8ee0*/  SYNCS.PHASECHK.TRANS64.TRYWAIT P0, [R7+URZ], R4 ;  /* 0x00000004070075a7 */ /* 0x001064000800017f */
[----:B-1----:R-:W-:Y:S05]  /*8ef0*/  @!P0 NANOSLEEP.SYNCS 0x989680 ;  /* 0x009896800000895d */ /* 0x002fea0003900000 */
[----:B------:R-:W1:Y:S02]  /*8f00*/  @!P0 SYNCS.PHASECHK.TRANS64 P0, [R7+URZ], R4 ;  /* 0x00000004070085a7 */ /* 0x000e64000800007f */
[----:B-1----:R-:W-:Y:S05]  /*8f10*/  @!P0 BRA `(.L_x_179) ;  /* 0xfffffffc00f08947 */ /* 0x002fea000383ffff */
[----:B------:R-:W-:Y:S05]  /*8f20*/  BRA `(.L_x_202) ;  /* 0xfffffff800407947 */ /* 0x000fea000383ffff */
.L_x_180:
[----:B-1----:R1:W2:Y:S02]  /*8f30*/  SYNCS.PHASECHK.TRANS64.TRYWAIT P0, [R6+URZ], R5 ;  /* 0x00000005060075a7 */ /* 0x0022a4000800017f */
[----:B--2---:R-:W-:Y:S05]  /*8f40*/  @!P0 NANOSLEEP.SYNCS 0x989680 ;  /* 0x009896800000895d */ /* 0x004fea0003900000 */
[----:B------:R-:W2:Y:S02]  /*8f50*/  @!P0 SYNCS.PHASECHK.TRANS64 P0, [R6+URZ], R5 ;  /* 0x00000005060085a7 */ /* 0x000ea4000800007f */
[----:B--2---:R-:W-:Y:S05]  /*8f60*/  @!P0 BRA `(.L_x_180) ;  /* 0xfffffffc00f08947 */ /* 0x004fea000383ffff */
[----:B------:R-:W-:Y:S05]  /*8f70*/  BRA `(.L_x_203) ;  /* 0xfffffff800487947 */ /* 0x000fea000383ffff */
.L_x_204:
[----:B------:R-:W-:-:S00]  /*8f80*/  BRA `(.L_x_204) ;  /* 0xfffffffc00fc7947 */ /* 0x000fc0000383ffff */
[----:B------:R-:W-:-:S00]  /*8f90*/  NOP ;  /* 0x0000000000007918 */ /* 0x000fc00000000000 */
        /* <DEDUP_REMOVED lines=14> */
.L_x_205:


//--------------------- .nv.shared._ZN7cutlass13device_kernelINS_4gemm6kernel13GemmUniversalIN4cute5tupleIJiiiiEEENS1_10collective13CollectiveMmaINS1_40MainloopSm90TmaGmmaWarpSpecializedSparseILi16ENS5_IJNS4_1CILi1EEENSA_ILi2EEESB_EEENS1_35KernelTmaWarpSpecializedCooperativeEEENS5_IJNSA_ILi256EEENSA_ILi64EEESH_EEEaNS5_IJNS4_6LayoutINS5_IJiNS5_IJSC_iEEEiEEENS5_IJlNS5_IJSB_SC_EEElEEEEENSJ_INS5_IJNS5_IJSH_iEEESP_iEEENS5_IJNS5_IJSH_NSA_ILi4096EEEEEENS5_IJSB_lEEElEEEEEEEEaNS5_IJlSB_lEEENS4_8TiledMMAINS4_8MMA_AtomIJNS4_4SM904GMMA6SPARSE27GMMA_64x64x64_S32S8S8_SS_TNILNS11_9SparseSelE0EEEEEENSJ_INS5_IJSC_SB_SB_EEENS5_IJSB_NSA_ILi0EEES18_EEEEENS5_IJNS4_10UnderscoreES1B_S1B_EEEEENS4_23SM90_TMA_LOAD_MULTICASTENS4_14ComposedLayoutINS4_7SwizzleILi1ELi4ELi3EEENS4_25smem_sparse_ptr_flag_bitsILi2ELi8EEENSJ_INS5_IJNS5_IJSB_NSA_ILi8EEEEEENS5_IJSC_NSA_ILi32EEEEEEEEENS5_IJNS5_IJS18_SH_EEESM_EEEEEEEvNS4_8identityENS4_13SM90_TMA_LOADENS1F_INS1G_ILi2ELi4ELi3EEENS4_18smem_ptr_flag_bitsILi8EEENSJ_INS5_IJS1K_SH_EEENS5_IJSH_SB_EEEEEEEvS1T_EENS_8epilogue10collective6detail29Sm90TmaWarpSpecializedAdapterINS24_15DefaultEpilogueIiNS5_IJSB_llEEES28_NS23_6thread17LinearCombinationIiLi1EiiLNS29_9ScaleType4KindE0ELNS_15FloatRoundStyleE2EiEENS1_15EpilogueDefaultEEEEEvvEEEEvNT_6ParamsE --------------------------
	.section	.nv.shared._ZN7cutlass13device_kernelINS_4gemm6kernel13GemmUniversalIN4cute5tupleIJiiiiEEENS1_10collective13CollectiveMmaINS1_40MainloopSm90TmaGmmaWarpSpecializedSparseILi16ENS5_IJNS4_1CILi1EEENSA_ILi2EEESB_EEENS1_35KernelTmaWarpSpecializedCooperativeEEENS5_IJNSA_ILi256EEENSA_ILi64EEESH_EEEaNS5_IJNS4_6LayoutINS5_IJiNS5_IJSC_iEEEiEEENS5_IJlNS5_IJSB_SC_EEElEEEEENSJ_INS5_IJNS5_IJSH_iEEESP_iEEENS5_IJNS5_IJSH_NSA_ILi4096EEEEEENS5_IJSB_lEEElEEEEEEEEaNS5_IJlSB_lEEENS4_8TiledMMAINS4_8MMA_AtomIJNS4_4SM904GMMA6SPARSE27GMMA_64x64x64_S32S8S8_SS_TNILNS11_9SparseSelE0EEEEEENSJ_INS5_IJSC_SB_SB_EEENS5_IJSB_NSA_ILi0EEES18_EEEEENS5_IJNS4_10UnderscoreES1B_S1B_EEEEENS4_23SM90_TMA_LOAD_MULTICASTENS4_14ComposedLayoutINS4_7SwizzleILi1ELi4ELi3EEENS4_25smem_sparse_ptr_flag_bitsILi2ELi8EEENSJ_INS5_IJNS5_IJSB_NSA_ILi8EEEEEENS5_IJSC_NSA_ILi32EEEEEEEEENS5_IJNS5_IJS18_SH_EEESM_EEEEEEEvNS4_8identityENS4_13SM90_TMA_LOADENS1F_INS1G_ILi2ELi4ELi3EEENS4_18smem_ptr_flag_bitsILi8EEENSJ_INS5_IJS1K_SH_EEENS5_IJSH_SB_EEEEEEEvS1T_EENS_8epilogue10collective6detail29Sm90TmaWarpSpecializedAdapterINS24_15DefaultEpilogueIiNS5_IJSB_llEEES28_NS23_6thread17LinearCombinationIiLi1EiiLNS29_9ScaleType4KindE0ELNS_15FloatRoundStyleE2EiEENS1_15EpilogueDefaultEEEEEvvEEEEvNT_6ParamsE,"aw",@nobits
	.sectionflags	@""
	.align	16
	.zero		1024


//--------------------- .nv.shared.reserved.0     --------------------------
	.section	.nv.shared.reserved.0,"aw",@nobits
	.weak		__nv_reservedSMEM_offset_0_alias
	.size		__nv_reservedSMEM_offset_0_alias, 0, 0
	.other		__nv_reservedSMEM_offset_0_alias,@"STO_CUDA_RESERVED_SHARED STV_DEFAULT"
__nv_reservedSMEM_offset_0_alias:
	.zero		0


//--------------------- .nv.global                --------------------------
	.section	.nv.global,"aw",@nobits
.nv.global:
	.type		_ZN39_INTERNAL_7f3d8b17_4_k_cu_9755994b_25964cute1_E,@object
	.size		_ZN39_INTERNAL_7f3d8b17_4_k_cu_9755994b_25964cute1_E,(_ZN39_INTERNAL_7f3d8b17_4_k_cu_9755994b_25964cuda3std3__45__cpo6cbeginE - _ZN39_INTERNAL_7f3d8b17_4_k_cu_9755994b_25964cute1_E)
_ZN39_INTERNAL_7f3d8b17_4_k_cu_9755994b_25964cute1_E:
	.zero		1
	.type		_ZN39_INTERNAL_7f3d8b17_4_k_cu_9755994b_25964cuda3std3__45__cpo6cbeginE,@object
	.size		_ZN39_INTERNAL_7f3d8b17_4_k_cu_9755994b_25964cuda3std3__45__cpo6cbeginE,(_ZN39_INTERNAL_7f3d8b17_4_k_cu_9755994b_25964cuda3std3__48in_placeE - _ZN39_INTERNAL_7f3d8b17_4_k_cu_9755994b_25964cuda3std3__45__cpo6cbeginE)
_ZN39_INTERNAL_7f3d8b17_4_k_cu_9755994b_25964cuda3std3__45__cpo6cbeginE:
	.zero		1
	.type		_ZN39_INTERNAL_7f3d8b17_4_k_cu_9755994b_25964cuda3std3__48in_placeE,@object
	.size		_ZN39_INTERNAL_7f3d8b17_4_k_cu_9755994b_25964cuda3std3__48in_placeE,(_ZN39_INTERNAL_7f3d8b17_4_k_cu_9755994b_25964cuda3std6ranges3__45__cpo9iter_moveE - _ZN39_INTERNAL_7f3d8b17_4_k_cu_9755994b_25964cuda3std3__48in_placeE)
_ZN39_INTERNAL_7f3d8b17_4_k_cu_9755994b_25964cuda3std3__48in_placeE:
	.zero		1
	.type		_ZN39_INTERNAL_7f3d8b17_4_k_cu_9755994b_25964cuda3std6ranges3__45__cpo9iter_moveE,@object
	.size		_ZN39_INTERNAL_7f3d8b17_4_k_cu_9755994b_25964cuda3std6ranges3__45__cpo9iter_moveE,(_ZN39_INTERNAL_7f3d8b17_4_k_cu_9755994b_25964cuda3std3__45__cpo5beginE - _ZN39_INTERNAL_7f3d8b17_4_k_cu_9755994b_25964cuda3std6ranges3__45__cpo9iter_moveE)
_ZN39_INTERNAL_7f3d8b17_4_k_cu_9755994b_25964cuda3std6ranges3__45__cpo9iter_moveE:
	.zero		1
	.type		_ZN39_INTERNAL_7f3d8b17_4_k_cu_9755994b_25964cuda3std3__45__cpo5beginE,@object
	.size		_ZN39_INTERNAL_7f3d8b17_4_k_cu_9755994b_25964cuda3std3__45__cpo5beginE,(_ZN39_INTERNAL_7f3d8b17_4_k_cu_9755994b_25964cuda3std3__441_GLOBAL__N__7f3d8b17_4_k_cu_9755994b_25966ignoreE - _ZN39_INTERNAL_7f3d8b17_4_k_cu_9755994b_25964cuda3std3__45__cpo5beginE)
_ZN39_INTERNAL_7f3d8b17_4_k_cu_9755994b_25964cuda3std3__45__cpo5beginE:
	.zero		1
	.type		_ZN39_INTERNAL_7f3d8b17_4_k_cu_9755994b_25964cuda3std3__441_GLOBAL__N__7f3d8b17_4_k_cu_9755994b_25966ignoreE,@object
	.size		_ZN39_INTERNAL_7f3d8b17_4_k_cu_9755994b_25964cuda3std3__441_GLOBAL__N__7f3d8b17_4_k_cu_9755994b_25966ignoreE,(_ZN39_INTERNAL_7f3d8b17_4_k_cu_9755994b_25964cute7productE - _ZN39_INTERNAL_7f3d8b17_4_k_cu_9755994b_25964cuda3std3__441_GLOBAL__N__7f3d8b17_4_k_cu_9755994b_25966ignoreE)
_ZN39_INTERNAL_7f3d8b17_4_k_cu_9755994b_25964cuda3std3__441_GLOBAL__N__7f3d8b17_4_k_cu_9755994b_25966ignoreE:
	.zero		1
	.type		_ZN39_INTERNAL_7f3d8b17_4_k_cu_9755994b_25964cute7productE,@object
	.size		_ZN39_INTERNAL_7f3d8b17_4_k_cu_9755994b_25964cute7productE,(_ZN39_INTERNAL_7f3d8b17_4_k_cu_9755994b_25964cuda3std3__45__cpo3endE - _ZN39_INTERNAL_7f3d8b17_4_k_cu_9755994b_25964cute7productE)
_ZN39_INTERNAL_7f3d8b17_4_k_cu_9755994b_25964cute7productE:
	.zero		1
	.type		_ZN39_INTERNAL_7f3d8b17_4_k_cu_9755994b_25964cuda3std3__45__cpo3endE,@object
	.size		_ZN39_INTERNAL_7f3d8b17_4_k_cu_9755994b_25964cuda3std3__45__cpo3endE,(_ZN39_INTERNAL_7f3d8b17_4_k_cu_9755994b_25964cuda3std3__419piecewise_constructE - _ZN39_INTERNAL_7f3d8b17_4_k_cu_9755994b_25964cuda3std3__45__cpo3endE)
_ZN39_INTERNAL_7f3d8b17_4_k_cu_9755994b_25964cuda3std3__45__cpo3endE:
	.zero		1
	.type		_ZN39_INTERNAL_7f3d8b17_4_k_cu_9755994b_25964cuda3std3__419piecewise_constructE,@object
	.size		_ZN39_INTERNAL_7f3d8b17_4_k_cu_9755994b_25964cuda3std3__419piecewise_constructE,(_ZN39_INTERNAL_7f3d8b17_4_k_cu_9755994b_25964cuda3std3__45__cpo4cendE - _ZN39_INTERNAL_7f3d8b17_4_k_cu_9755994b_25964cuda3std3__419piecewise_constructE)
_ZN39_INTERNAL_7f3d8b17_4_k_cu_9755994b_25964cuda3std3__419piecewise_constructE:
	.zero		1
	.type		_ZN39_INTERNAL_7f3d8b17_4_k_cu_9755994b_25964cuda3std3__45__cpo4cendE,@object
	.size		_ZN39_INTERNAL_7f3d8b17_4_k_cu_9755994b_25964cuda3std3__45__cpo4cendE,(_ZN39_INTERNAL_7f3d8b17_4_k_cu_9755994b_25964cuda3std6ranges3__45__cpo4swapE - _ZN39_INTERNAL_7f3d8b17_4_k_cu_9755994b_25964cuda3std3__45__cpo4cendE)
_ZN39_INTERNAL_7f3d8b17_4_k_cu_9755994b_25964cuda3std3__45__cpo4cendE:
	.zero		1
	.type		_ZN39_INTERNAL_7f3d8b17_4_k_cu_9755994b_25964cuda3std6ranges3__45__cpo4swapE,@object
	.size		_ZN39_INTERNAL_7f3d8b17_4_k_cu_9755994b_25964cuda3std6ranges3__45__cpo4swapE,(.L_7 - _ZN39_INTERNAL_7f3d8b17_4_k_cu_9755994b_25964cuda3std6ranges3__45__cpo4swapE)
_ZN39_INTERNAL_7f3d8b17_4_k_cu_9755994b_25964cuda3std6ranges3__45__cpo4swapE:
	.zero		1
.L_7:


//--------------------- .nv.constant0._ZN7cutlass13device_kernelINS_4gemm6kernel13GemmUniversalIN4cute5tupleIJiiiiEEENS1_10collective13CollectiveMmaINS1_40MainloopSm90TmaGmmaWarpSpecializedSparseILi16ENS5_IJNS4_1CILi1EEENSA_ILi2EEESB_EEENS1_35KernelTmaWarpSpecializedCooperativeEEENS5_IJNSA_ILi256EEENSA_ILi64EEESH_EEEaNS5_IJNS4_6LayoutINS5_IJiNS5_IJSC_iEEEiEEENS5_IJlNS5_IJSB_SC_EEElEEEEENSJ_INS5_IJNS5_IJSH_iEEESP_iEEENS5_IJNS5_IJSH_NSA_ILi4096EEEEEENS5_IJSB_lEEElEEEEEEEEaNS5_IJlSB_lEEENS4_8TiledMMAINS4_8MMA_AtomIJNS4_4SM904GMMA6SPARSE27GMMA_64x64x64_S32S8S8_SS_TNILNS11_9SparseSelE0EEEEEENSJ_INS5_IJSC_SB_SB_EEENS5_IJSB_NSA_ILi0EEES18_EEEEENS5_IJNS4_10UnderscoreES1B_S1B_EEEEENS4_23SM90_TMA_LOAD_MULTICASTENS4_14ComposedLayoutINS4_7SwizzleILi1ELi4ELi3EEENS4_25smem_sparse_ptr_flag_bitsILi2ELi8EEENSJ_INS5_IJNS5_IJSB_NSA_ILi8EEEEEENS5_IJSC_NSA_ILi32EEEEEEEEENS5_IJNS5_IJS18_SH_EEESM_EEEEEEEvNS4_8identityENS4_13SM90_TMA_LOADENS1F_INS1G_ILi2ELi4ELi3EEENS4_18smem_ptr_flag_bitsILi8EEENSJ_INS5_IJS1K_SH_EEENS5_IJSH_SB_EEEEEEEvS1T_EENS_8epilogue10collective6detail29Sm90TmaWarpSpecializedAdapterINS24_15DefaultEpilogueIiNS5_IJSB_llEEES28_NS23_6thread17LinearCombinationIiLi1EiiLNS29_9ScaleType4KindE0ELNS_15FloatRoundStyleE2EiEENS1_15EpilogueDefaultEEEEEvvEEEEvNT_6ParamsE --------------------------
	.section	.nv.constant0._ZN7cutlass13device_kernelINS_4gemm6kernel13GemmUniversalIN4cute5tupleIJiiiiEEENS1_10collective13CollectiveMmaINS1_40MainloopSm90TmaGmmaWarpSpecializedSparseILi16ENS5_IJNS4_1CILi1EEENSA_ILi2EEESB_EEENS1_35KernelTmaWarpSpecializedCooperativeEEENS5_IJNSA_ILi256EEENSA_ILi64EEESH_EEEaNS5_IJNS4_6LayoutINS5_IJiNS5_IJSC_iEEEiEEENS5_IJlNS5_IJSB_SC_EEElEEEEENSJ_INS5_IJNS5_IJSH_iEEESP_iEEENS5_IJNS5_IJSH_NSA_ILi4096EEEEEENS5_IJSB_lEEElEEEEEEEEaNS5_IJlSB_lEEENS4_8TiledMMAINS4_8MMA_AtomIJNS4_4SM904GMMA6SPARSE27GMMA_64x64x64_S32S8S8_SS_TNILNS11_9SparseSelE0EEEEEENSJ_INS5_IJSC_SB_SB_EEENS5_IJSB_NSA_ILi0EEES18_EEEEENS5_IJNS4_10UnderscoreES1B_S1B_EEEEENS4_23SM90_TMA_LOAD_MULTICASTENS4_14ComposedLayoutINS4_7SwizzleILi1ELi4ELi3EEENS4_25smem_sparse_ptr_flag_bitsILi2ELi8EEENSJ_INS5_IJNS5_IJSB_NSA_ILi8EEEEEENS5_IJSC_NSA_ILi32EEEEEEEEENS5_IJNS5_IJS18_SH_EEESM_EEEEEEEvNS4_8identityENS4_13SM90_TMA_LOADENS1F_INS1G_ILi2ELi4ELi3EEENS4_18smem_ptr_flag_bitsILi8EEENSJ_INS5_IJS1K_SH_EEENS5_IJSH_SB_EEEEEEEvS1T_EENS_8epilogue10collective6detail29Sm90TmaWarpSpecializedAdapterINS24_15DefaultEpilogueIiNS5_IJSB_llEEES28_NS23_6thread17LinearCombinationIiLi1EiiLNS29_9ScaleType4KindE0ELNS_15FloatRoundStyleE2EiEENS1_15EpilogueDefaultEEEEEvvEEEEvNT_6ParamsE,"a",@progbits
	.sectionflags	@""
	.align	4
.nv.constant0._ZN7cutlass13device_kernelINS_4gemm6kernel13GemmUniversalIN4cute5tupleIJiiiiEEENS1_10collective13CollectiveMmaINS1_40MainloopSm90TmaGmmaWarpSpecializedSparseILi16ENS5_IJNS4_1CILi1EEENSA_ILi2EEESB_EEENS1_35KernelTmaWarpSpecializedCooperativeEEENS5_IJNSA_ILi256EEENSA_ILi64EEESH_EEEaNS5_IJNS4_6LayoutINS5_IJiNS5_IJSC_iEEEiEEENS5_IJlNS5_IJSB_SC_EEElEEEEENSJ_INS5_IJNS5_IJSH_iEEESP_iEEENS5_IJNS5_IJSH_NSA_ILi4096EEEEEENS5_IJSB_lEEElEEEEEEEEaNS5_IJlSB_lEEENS4_8TiledMMAINS4_8MMA_AtomIJNS4_4SM904GMMA6SPARSE27GMMA_64x64x64_S32S8S8_SS_TNILNS11_9SparseSelE0EEEEEENSJ_INS5_IJSC_SB_SB_EEENS5_IJSB_NSA_ILi0EEES18_EEEEENS5_IJNS4_10UnderscoreES1B_S1B_EEEEENS4_23SM90_TMA_LOAD_MULTICASTENS4_14ComposedLayoutINS4_7SwizzleILi1ELi4ELi3EEENS4_25smem_sparse_ptr_flag_bitsILi2ELi8EEENSJ_INS5_IJNS5_IJSB_NSA_ILi8EEEEEENS5_IJSC_NSA_ILi32EEEEEEEEENS5_IJNS5_IJS18_SH_EEESM_EEEEEEEvNS4_8identityENS4_13SM90_TMA_LOADENS1F_INS1G_ILi2ELi4ELi3EEENS4_18smem_ptr_flag_bitsILi8EEENSJ_INS5_IJS1K_SH_EEENS5_IJSH_SB_EEEEEEEvS1T_EENS_8epilogue10collective6detail29Sm90TmaWarpSpecializedAdapterINS24_15DefaultEpilogueIiNS5_IJSB_llEEES28_NS23_6thread17LinearCombinationIiLi1EiiLNS29_9ScaleType4KindE0ELNS_15FloatRoundStyleE2EiEENS1_15EpilogueDefaultEEEEEvvEEEEvNT_6ParamsE:
	.zero		1920


//--------------------- SYMBOLS --------------------------

	.type		.nv.reservedSmem.offset0,@object
	.size		.nv.reservedSmem.offset0,0x4
